// auto-generated by cutlass_sweep.fmha — config: {"arch": "sm_90", "direction": "fwd", "dtype": "fp16", "head_dim": 80, "mask": "residual", "schedule": "cooperative", "tile_kv": 128, "tile_q": 128}
#include "cutlass/cutlass.h"
#include "cute/tensor.hpp"
#include "cutlass/device_kernel.h"
#include "cutlass/kernel_hardware_info.h"
#include "88_hopper_fmha/collective/fmha_fusion.hpp"
#include "88_hopper_fmha/kernel/fmha_kernel_builder.hpp"

using namespace cute;
using Element = cutlass::half_t;
using TileShape = Shape<_128, _128, _80>;
using StrideQ = cute::tuple<int, _1, cute::tuple<int, int>>;
using StrideK = cute::tuple<int, _1, cute::tuple<int, int>>;
using StrideV = cute::tuple<int, cute::_1, cute::tuple<int, int>>;

using Kernel = typename cutlass::fmha::kernel::FmhaBuilder<
    Element, float, float,
    TileShape, StrideQ, StrideK, StrideV,
    cutlass::fmha::collective::ResidualFusion,
    cutlass::gemm::KernelTmaWarpSpecializedCooperative
  >::Kernel;

auto* _anchor = &cutlass::device_kernel<Kernel>;


// ===== COMPILED SASS (sm_90a) =====

	.target	sm_90a

	.elftype	@"ET_EXEC"


//--------------------- .note.nv.tkinfo           --------------------------
	.section	.note.nv.tkinfo,"",@"SHT_NOTE"
	.sectionflags	@"SHF_NOTE_NV_TKINFO"
	.tkinfo
        /*0018*/ 	.word	0x00000002
        /*0030*/ 	.string	""
        /*0030*/ 	.string	"ptxas"
        /*0030*/ 	.string	"Cuda compilation tools, release 13.0, V13.0.88"
        /*0030*/ 	.string	"Build cuda_13.0.r13.0/compiler.36424714_0"
        /*0030*/ 	.string	"-arch sm_90a -m 64 "



//--------------------- .note.nv.cuinfo           --------------------------
	.section	.note.nv.cuinfo,"",@"SHT_NOTE"
	.sectionflags	@"SHF_NOTE_NV_CUINFO"
        /*0018*/ 	.short	0x0002
        /*001a*/ 	.short	0x005a
        /*001c*/ 	.short	0x0082
	.zero		2


//--------------------- .nv.info                  --------------------------
	.section	.nv.info,"",@"SHT_CUDA_INFO"
	.align	4


	//----- nvinfo : EIATTR_REGCOUNT
	.align		4
        /*0000*/ 	.byte	0x04, 0x2f
        /*0002*/ 	.short	(.L_16 - .L_15)
	.align		4
.L_15:
        /*0004*/ 	.word	index@(_ZN7cutlass13device_kernelINS_4fmha6kernel28FmhaKernelTmaWarpSpecializedINS1_10collective30FmhaMainloopTmaWarpSpecializedINS_6half_tEffN4cute5tupleIJNS7_1CILi128EEESA_NS9_ILi80EEEEEENS8_IJiNS9_ILi1EEENS8_IJiiEEEEEESF_SF_NS4_14ResidualFusionEJEEENS4_15FmhaFwdEpilogueIS6_fNS8_IJNS9_ILi64EEESB_SA_EEEEENS2_23IndividualTileSchedulerEJEEEEEvNT_6ParamsE)
        /*0008*/ 	.word	0x000000a8


	//----- nvinfo : EIATTR_FRAME_SIZE
	.align		4
.L_16:
        /*000c*/ 	.byte	0x04, 0x11
        /*000e*/ 	.short	(.L_18 - .L_17)
	.align		4
.L_17:
        /*0010*/ 	.word	index@($__internal_0_$__cuda_sm20_rcp_rn_f32_slowpath)
        /*0014*/ 	.word	0x00000000


	//----- nvinfo : EIATTR_FRAME_SIZE
	.align		4
.L_18:
        /*0018*/ 	.byte	0x04, 0x11
        /*001a*/ 	.short	(.L_20 - .L_19)
	.align		4
.L_19:
        /*001c*/ 	.word	index@(_ZN7cutlass13device_kernelINS_4fmha6kernel28FmhaKernelTmaWarpSpecializedINS1_10collective30FmhaMainloopTmaWarpSpecializedINS_6half_tEffN4cute5tupleIJNS7_1CILi128EEESA_NS9_ILi80EEEEEENS8_IJiNS9_ILi1EEENS8_IJiiEEEEEESF_SF_NS4_14ResidualFusionEJEEENS4_15FmhaFwdEpilogueIS6_fNS8_IJNS9_ILi64EEESB_SA_EEEEENS2_23IndividualTileSchedulerEJEEEEEvNT_6ParamsE)
        /*0020*/ 	.word	0x00000000


	//----- nvinfo : EIATTR_MIN_STACK_SIZE
	.align		4
.L_20:
        /*0024*/ 	.byte	0x04, 0x12
        /*0026*/ 	.short	(.L_22 - .L_21)
	.align		4
.L_21:
        /*0028*/ 	.word	index@(_ZN7cutlass13device_kernelINS_4fmha6kernel28FmhaKernelTmaWarpSpecializedINS1_10collective30FmhaMainloopTmaWarpSpecializedINS_6half_tEffN4cute5tupleIJNS7_1CILi128EEESA_NS9_ILi80EEEEEENS8_IJiNS9_ILi1EEENS8_IJiiEEEEEESF_SF_NS4_14ResidualFusionEJEEENS4_15FmhaFwdEpilogueIS6_fNS8_IJNS9_ILi64EEESB_SA_EEEEENS2_23IndividualTileSchedulerEJEEEEEvNT_6ParamsE)
        /*002c*/ 	.word	0x00000000
.L_22:


//--------------------- .nv.compat                --------------------------
	.section	.nv.compat,"",@"SHT_CUDA_COMPAT_INFO"
	.align	4
        /*0000*/ 	.byte	0x02, 0x09, 0x01, 0x00, 0x02, 0x02, 0x04, 0x00, 0x02, 0x05, 0x05, 0x00, 0x03, 0x07, 0x01, 0x01
        /*0010*/ 	.byte	0x02, 0x03, 0x01, 0x00, 0x02, 0x06, 0x01, 0x00, 0x04, 0x0b, 0x08, 0x00, 0x00, 0x00, 0x00, 0x00
        /*0020*/ 	.byte	0x00, 0x00, 0x00, 0x00


//--------------------- .nv.info._ZN7cutlass13device_kernelINS_4fmha6kernel28FmhaKernelTmaWarpSpecializedINS1_10collective30FmhaMainloopTmaWarpSpecializedINS_6half_tEffN4cute5tupleIJNS7_1CILi128EEESA_NS9_ILi80EEEEEENS8_IJiNS9_ILi1EEENS8_IJiiEEEEEESF_SF_NS4_14ResidualFusionEJEEENS4_15FmhaFwdEpilogueIS6_fNS8_IJNS9_ILi64EEESB_SA_EEEEENS2_23IndividualTileSchedulerEJEEEEEvNT_6ParamsE --------------------------
	.section	.nv.info._ZN7cutlass13device_kernelINS_4fmha6kernel28FmhaKernelTmaWarpSpecializedINS1_10collective30FmhaMainloopTmaWarpSpecializedINS_6half_tEffN4cute5tupleIJNS7_1CILi128EEESA_NS9_ILi80EEEEEENS8_IJiNS9_ILi1EEENS8_IJiiEEEEEESF_SF_NS4_14ResidualFusionEJEEENS4_15FmhaFwdEpilogueIS6_fNS8_IJNS9_ILi64EEESB_SA_EEEEENS2_23IndividualTileSchedulerEJEEEEEvNT_6ParamsE,"",@"SHT_CUDA_INFO"
	.sectionflags	@""
	.align	4


	//----- nvinfo : EIATTR_CUDA_API_VERSION
	.align		4
        /*0000*/ 	.byte	0x04, 0x37
        /*0002*/ 	.short	(.L_24 - .L_23)
.L_23:
        /*0004*/ 	.word	0x00000082


	//----- nvinfo : EIATTR_KPARAM_INFO
	.align		4
.L_24:
        /*0008*/ 	.byte	0x04, 0x17
        /*000a*/ 	.short	(.L_26 - .L_25)
.L_25:
        /*000c*/ 	.word	0x00000000
        /*0010*/ 	.short	0x0000
        /*0012*/ 	.short	0x0070
        /*0014*/ 	.byte	0x00, 0xf0, 0x01, 0x20


	//----- nvinfo : EIATTR_SPARSE_MMA_MASK
	.align		4
.L_26:
        /*0018*/ 	.byte	0x03, 0x50
        /*001a*/ 	.short	0x0000


	//----- nvinfo : EIATTR_MAXREG_COUNT
	.align		4
        /*001c*/ 	.byte	0x03, 0x1b
        /*001e*/ 	.short	0x00a8


	//----- nvinfo : EIATTR_NUM_BARRIERS
	.align		4
        /*0020*/ 	.byte	0x02, 0x4c
        /*0022*/ 	.byte	0x02
	.zero		1


	//----- nvinfo : EIATTR_EXTERNS
	.align		4
        /*0024*/ 	.byte	0x04, 0x0f
        /*0026*/ 	.short	(.L_28 - .L_27)


	//   ....[0]....
	.align		4
.L_27:
        /*0028*/ 	.word	index@(__assertfail)


	//----- nvinfo : EIATTR_MERCURY_ISA_VERSION
	.align		4
.L_28:
        /*002c*/ 	.byte	0x03, 0x5f
        /*002e*/ 	.short	0x0101


	//----- nvinfo : EIATTR_INT_WARP_WIDE_INSTR_OFFSETS
	.align		4
        /*0030*/ 	.byte	0x04, 0x31
        /*0032*/ 	.short	(.L_30 - .L_29)


	//   ....[0]....
.L_29:
        /*0034*/ 	.word	0x000006f0


	//   ....[1]....
        /*0038*/ 	.word	0x00000700


	//   ....[2]....
        /*003c*/ 	.word	0x00000710


	//   ....[3]....
        /*0040*/ 	.word	0x00000720


	//   ....[4]....
        /*0044*/ 	.word	0x00000790


	//----- nvinfo : EIATTR_COOP_GROUP_MASK_REGIDS
	.align		4
.L_30:
        /*0048*/ 	.byte	0x04, 0x29
        /*004a*/ 	.short	(.L_32 - .L_31)


	//   ....[0]....
.L_31:
        /*004c*/ 	.word	0xffffffff


	//   ....[1]....
        /*0050*/ 	.word	0xffffffff


	//   ....[2]....
        /*0054*/ 	.word	0xffffffff


	//   ....[3]....
        /*0058*/ 	.word	0xffffffff


	//   ....[4]....
        /*005c*/ 	.word	0xffffffff


	//   ....[5]....
        /*0060*/ 	.word	0xffffffff


	//   ....[6]....
        /*0064*/ 	.word	0xffffffff


	//   ....[7]....
        /*0068*/ 	.word	0xffffffff


	//   ....[8]....
        /*006c*/ 	.word	0xffffffff


	//   ....[9]....
        /*0070*/ 	.word	0xffffffff


	//   ....[10]....
        /*0074*/ 	.word	0xffffffff


	//   ....[11]....
        /*0078*/ 	.word	0xffffffff


	//   ....[12]....
        /*007c*/ 	.word	0xffffffff


	//   ....[13]....
        /*0080*/ 	.word	0xffffffff


	//   ....[14]....
        /*0084*/ 	.word	0xffffffff


	//   ....[15]....
        /*0088*/ 	.word	0xffffffff


	//   ....[16]....
        /*008c*/ 	.word	0xffffffff


	//   ....[17]....
        /*0090*/ 	.word	0xffffffff


	//   ....[18]....
        /*0094*/ 	.word	0xffffffff


	//   ....[19]....
        /*0098*/ 	.word	0xffffffff


	//   ....[20]....
        /*009c*/ 	.word	0xffffffff


	//   ....[21]....
        /*00a0*/ 	.word	0xffffffff


	//----- nvinfo : EIATTR_COOP_GROUP_INSTR_OFFSETS
	.align		4
.L_32:
        /*00a4*/ 	.byte	0x04, 0x28
        /*00a6*/ 	.short	(.L_34 - .L_33)


	//   ....[0]....
.L_33:
        /*00a8*/ 	.word	0x00000050


	//   ....[1]....
        /*00ac*/ 	.word	0x00000080


	//   ....[2]....
        /*00b0*/ 	.word	0x000001b0


	//   ....[3]....
        /*00b4*/ 	.word	0x00000370


	//   ....[4]....
        /*00b8*/ 	.word	0x00000530


	//   ....[5]....
        /*00bc*/ 	.word	0x00000690


	//   ....[6]....
        /*00c0*/ 	.word	0x00001ec0


	//   ....[7]....
        /*00c4*/ 	.word	0x00001fa0


	//   ....[8]....
        /*00c8*/ 	.word	0x00001fc0


	//   ....[9]....
        /*00cc*/ 	.word	0x00002010


	//   ....[10]....
        /*00d0*/ 	.word	0x00005170


	//   ....[11]....
        /*00d4*/ 	.word	0x00005190


	//   ....[12]....
        /*00d8*/ 	.word	0x00005ad0


	//   ....[13]....
        /*00dc*/ 	.word	0x00005c00


	//   ....[14]....
        /*00e0*/ 	.word	0x00008d10


	//   ....[15]....
        /*00e4*/ 	.word	0x00008e10


	//   ....[16]....
        /*00e8*/ 	.word	0x00009760


	//   ....[17]....
        /*00ec*/ 	.word	0x00009880


	//   ....[18]....
        /*00f0*/ 	.word	0x0000bdb0


	//   ....[19]....
        /*00f4*/ 	.word	0x0000bdf0


	//   ....[20]....
        /*00f8*/ 	.word	0x0000be30


	//   ....[21]....
        /*00fc*/ 	.word	0x0000be50


	//----- nvinfo : EIATTR_REG_RECONFIG
	.align		4
.L_34:
        /*0100*/ 	.byte	0x01, 0x54
	.zero		2


	//----- nvinfo : EIATTR_SYSCALL_OFFSETS
	.align		4
        /*0104*/ 	.byte	0x04, 0x46
        /*0106*/ 	.short	(.L_36 - .L_35)


	//   ....[0]....
.L_35:
        /*0108*/ 	.word	0x0000c890


	//   ....[1]....
        /*010c*/ 	.word	0x0000c9f0


	//----- nvinfo : EIATTR_MBARRIER_INSTR_OFFSETS
	.align		4
.L_36:
        /*0110*/ 	.byte	0x04, 0x39
        /*0112*/ 	.short	(.L_38 - .L_37)


	//   ....[0]....
.L_37:
        /*0114*/ 	.word	0x00000320
        /*0118*/ 	.word	0x000000ff
        /*011c*/ 	.word	0x0001e050
        /*0120*/ 	.short	0x0100
        /*0122*/ 	.byte	0x06
	.zero		1


	//   ....[1]....
        /*0124*/ 	.word	0x00000330
        /*0128*/ 	.word	0x000000ff
        /*012c*/ 	.word	0x0001e060
        /*0130*/ 	.short	0x0100
        /*0132*/ 	.byte	0x06
	.zero		1


	//   ....[2]....
        /*0134*/ 	.word	0x00000340
        /*0138*/ 	.word	0x000000ff
        /*013c*/ 	.word	0x0001e058
        /*0140*/ 	.short	0x0100
        /*0142*/ 	.byte	0x06
	.zero		1


	//   ....[3]....
        /*0144*/ 	.word	0x00000350
        /*0148*/ 	.word	0x000000ff
        /*014c*/ 	.word	0x0001e068
        /*0150*/ 	.short	0x0100
        /*0152*/ 	.byte	0x06
	.zero		1


	//   ....[4]....
        /*0154*/ 	.word	0x00000480
        /*0158*/ 	.word	0x000000ff
        /*015c*/ 	.word	0x0001e000
        /*0160*/ 	.short	0x0100
        /*0162*/ 	.byte	0x06
	.zero		1


	//   ....[5]....
        /*0164*/ 	.word	0x00000490
        /*0168*/ 	.word	0x000000ff
        /*016c*/ 	.word	0x0001e028
        /*0170*/ 	.short	0x0100
        /*0172*/ 	.byte	0x06
	.zero		1


	//   ....[6]....
        /*0174*/ 	.word	0x000004a0
        /*0178*/ 	.word	0x000000ff
        /*017c*/ 	.word	0x0001e008
        /*0180*/ 	.short	0x0100
        /*0182*/ 	.byte	0x06
	.zero		1


	//   ....[7]....
        /*0184*/ 	.word	0x000004b0
        /*0188*/ 	.word	0x000000ff
        /*018c*/ 	.word	0x0001e030
        /*0190*/ 	.short	0x0100
        /*0192*/ 	.byte	0x06
	.zero		1


	//   ....[8]....
        /*0194*/ 	.word	0x000004c0
        /*0198*/ 	.word	0x000000ff
        /*019c*/ 	.word	0x0001e010
        /*01a0*/ 	.short	0x0100
        /*01a2*/ 	.byte	0x06
	.zero		1


	//   ....[9]....
        /*01a4*/ 	.word	0x000004d0
        /*01a8*/ 	.word	0x000000ff
        /*01ac*/ 	.word	0x0001e038
        /*01b0*/ 	.short	0x0100
        /*01b2*/ 	.byte	0x06
	.zero		1


	//   ....[10]....
        /*01b4*/ 	.word	0x000004e0
        /*01b8*/ 	.word	0x000000ff
        /*01bc*/ 	.word	0x0001e018
        /*01c0*/ 	.short	0x0100
        /*01c2*/ 	.byte	0x06
	.zero		1


	//   ....[11]....
        /*01c4*/ 	.word	0x000004f0
        /*01c8*/ 	.word	0x000000ff
        /*01cc*/ 	.word	0x0001e040
        /*01d0*/ 	.short	0x0100
        /*01d2*/ 	.byte	0x06
	.zero		1


	//   ....[12]....
        /*01d4*/ 	.word	0x00000500
        /*01d8*/ 	.word	0x000000ff
        /*01dc*/ 	.word	0x0001e020
        /*01e0*/ 	.short	0x0100
        /*01e2*/ 	.byte	0x06
	.zero		1


	//   ....[13]....
        /*01e4*/ 	.word	0x00000510
        /*01e8*/ 	.word	0x000000ff
        /*01ec*/ 	.word	0x0001e048
        /*01f0*/ 	.short	0x0100
        /*01f2*/ 	.byte	0x06
	.zero		1


	//   ....[14]....
        /*01f4*/ 	.word	0x00000640
        /*01f8*/ 	.word	0x000000ff
        /*01fc*/ 	.word	0x0001e070
        /*0200*/ 	.short	0x0100
        /*0202*/ 	.byte	0x06
	.zero		1


	//   ....[15]....
        /*0204*/ 	.word	0x00000650
        /*0208*/ 	.word	0x000000ff
        /*020c*/ 	.word	0x0001e080
        /*0210*/ 	.short	0x0100
        /*0212*/ 	.byte	0x06
	.zero		1


	//   ....[16]....
        /*0214*/ 	.word	0x00000660
        /*0218*/ 	.word	0x000000ff
        /*021c*/ 	.word	0x0001e078
        /*0220*/ 	.short	0x0100
        /*0222*/ 	.byte	0x06
	.zero		1


	//   ....[17]....
        /*0224*/ 	.word	0x00000670
        /*0228*/ 	.word	0x000000ff
        /*022c*/ 	.word	0x0001e088
        /*0230*/ 	.short	0x0100
        /*0232*/ 	.byte	0x06
	.zero		1


	//   ....[18]....
        /*0234*/ 	.word	0x000007b0
        /*0238*/ 	.word	0x000000ff
        /*023c*/ 	.word	0x0001e090
        /*0240*/ 	.short	0x0100
        /*0242*/ 	.byte	0x06
	.zero		1


	//   ....[19]....
        /*0244*/ 	.word	0x000007c0
        /*0248*/ 	.word	0x000000ff
        /*024c*/ 	.word	0x0001e098
        /*0250*/ 	.short	0x0100
        /*0252*/ 	.byte	0x06
	.zero		1


	//   ....[20]....
        /*0254*/ 	.word	0x000007d0
        /*0258*/ 	.word	0x000000ff
        /*025c*/ 	.word	0x0001e0a0
        /*0260*/ 	.short	0x0100
        /*0262*/ 	.byte	0x06
	.zero		1


	//   ....[21]....
        /*0264*/ 	.word	0x000007e0
        /*0268*/ 	.word	0x000000ff
        /*026c*/ 	.word	0x0001e0a8
        /*0270*/ 	.short	0x0100
        /*0272*/ 	.byte	0x06
	.zero		1


	//   ....[22]....
        /*0274*/ 	.word	0x000008e0
        /*0278*/ 	.word	0x000000ff
        /*027c*/ 	.word	0x0001e0c0
        /*0280*/ 	.short	0x0100
        /*0282*/ 	.byte	0x06
	.zero		1


	//   ....[23]....
        /*0284*/ 	.word	0x000008f0
        /*0288*/ 	.word	0x000000ff
        /*028c*/ 	.word	0x0001e0e0
        /*0290*/ 	.short	0x0100
        /*0292*/ 	.byte	0x06
	.zero		1


	//   ....[24]....
        /*0294*/ 	.word	0x00000900
        /*0298*/ 	.word	0x000000ff
        /*029c*/ 	.word	0x0001e0c8
        /*02a0*/ 	.short	0x0100
        /*02a2*/ 	.byte	0x06
	.zero		1


	//   ....[25]....
        /*02a4*/ 	.word	0x00000910
        /*02a8*/ 	.word	0x000000ff
        /*02ac*/ 	.word	0x0001e0e8
        /*02b0*/ 	.short	0x0100
        /*02b2*/ 	.byte	0x06
	.zero		1


	//   ....[26]....
        /*02b4*/ 	.word	0x00000920
        /*02b8*/ 	.word	0x000000ff
        /*02bc*/ 	.word	0x0001e0d0
        /*02c0*/ 	.short	0x0100
        /*02c2*/ 	.byte	0x06
	.zero		1


	//   ....[27]....
        /*02c4*/ 	.word	0x00000930
        /*02c8*/ 	.word	0x000000ff
        /*02cc*/ 	.word	0x0001e0f0
        /*02d0*/ 	.short	0x0100
        /*02d2*/ 	.byte	0x06
	.zero		1


	//   ....[28]....
        /*02d4*/ 	.word	0x00000940
        /*02d8*/ 	.word	0x000000ff
        /*02dc*/ 	.word	0x0001e0d8
        /*02e0*/ 	.short	0x0100
        /*02e2*/ 	.byte	0x06
	.zero		1


	//   ....[29]....
        /*02e4*/ 	.word	0x00000950
        /*02e8*/ 	.word	0x000000ff
        /*02ec*/ 	.word	0x0001e0f8
        /*02f0*/ 	.short	0x0100
        /*02f2*/ 	.byte	0x06
	.zero		1


	//   ....[30]....
        /*02f4*/ 	.word	0x00000dd0
        /*02f8*/ 	.word	0x000000ff
        /*02fc*/ 	.word	0x0001e050
        /*0300*/ 	.short	0x010a
        /*0302*/ 	.byte	0x04
	.zero		1


	//   ....[31]....
        /*0304*/ 	.word	0x00000e50
        /*0308*/ 	.word	0x000000ff
        /*030c*/ 	.word	0x0001e000
        /*0310*/ 	.short	0x010a
        /*0312*/ 	.byte	0x25
	.zero		1


	//   ....[32]....
        /*0314*/ 	.word	0x00000ea0
        /*0318*/ 	.word	0x000000ff
        /*031c*/ 	.word	0xfffffff8
        /*0320*/ 	.short	0x010a
        /*0322*/ 	.byte	0x1c
	.zero		1


	//   ....[33]....
        /*0324*/ 	.word	0x00003ca0
        /*0328*/ 	.word	0x00000019
        /*032c*/ 	.word	0x00000000
        /*0330*/ 	.short	0x0101
        /*0332*/ 	.byte	0x19
	.zero		1


	//   ....[34]....
        /*0334*/ 	.word	0x00003e80
        /*0338*/ 	.word	0x000000ff
        /*033c*/ 	.word	0x0001e008
        /*0340*/ 	.short	0x010a
        /*0342*/ 	.byte	0x25
	.zero		1


	//   ....[35]....
        /*0344*/ 	.word	0x00004bc0
        /*0348*/ 	.word	0x000000ff
        /*034c*/ 	.word	0x00000000
        /*0350*/ 	.short	0x0101
        /*0352*/ 	.byte	0x06
	.zero		1


	//   ....[36]....
        /*0354*/ 	.word	0x00004d40
        /*0358*/ 	.word	0x000000ff
        /*035c*/ 	.word	0x0001e000
        /*0360*/ 	.short	0x010a
        /*0362*/ 	.byte	0x06
	.zero		1


	//   ....[37]....
        /*0364*/ 	.word	0x00006d70
        /*0368*/ 	.word	0x000000ff
        /*036c*/ 	.word	0x0001e000
        /*0370*/ 	.short	0x010a
        /*0372*/ 	.byte	0x07
	.zero		1


	//   ....[38]....
        /*0374*/ 	.word	0x000071d0
        /*0378*/ 	.word	0x000000ff
        /*037c*/ 	.word	0x0001e000
        /*0380*/ 	.short	0x010a
        /*0382*/ 	.byte	0x07
	.zero		1


	//   ....[39]....
        /*0384*/ 	.word	0x00007ed0
        /*0388*/ 	.word	0x000000ff
        /*038c*/ 	.word	0x00000000
        /*0390*/ 	.short	0x0101
        /*0392*/ 	.byte	0x07
	.zero		1


	//   ....[40]....
        /*0394*/ 	.word	0x00007f80
        /*0398*/ 	.word	0x000000ff
        /*039c*/ 	.word	0x00000000
        /*03a0*/ 	.short	0x0101
        /*03a2*/ 	.byte	0x07
	.zero		1


	//   ....[41]....
        /*03a4*/ 	.word	0x00008130
        /*03a8*/ 	.word	0x000000ff
        /*03ac*/ 	.word	0x0001e000
        /*03b0*/ 	.short	0x010a
        /*03b2*/ 	.byte	0x06
	.zero		1


	//   ....[42]....
        /*03b4*/ 	.word	0x0000aa80
        /*03b8*/ 	.word	0x000000ff
        /*03bc*/ 	.word	0x0001e000
        /*03c0*/ 	.short	0x010a
        /*03c2*/ 	.byte	0x07
	.zero		1


	//   ....[43]....
        /*03c4*/ 	.word	0x0000ae70
        /*03c8*/ 	.word	0x000000ff
        /*03cc*/ 	.word	0x0001e000
        /*03d0*/ 	.short	0x010a
        /*03d2*/ 	.byte	0x07
	.zero		1


	//   ....[44]....
        /*03d4*/ 	.word	0x0000bbf0
        /*03d8*/ 	.word	0x000000ff
        /*03dc*/ 	.word	0x00000000
        /*03e0*/ 	.short	0x0101
        /*03e2*/ 	.byte	0x07
	.zero		1


	//   ....[45]....
        /*03e4*/ 	.word	0x0000bca0
        /*03e8*/ 	.word	0x000000ff
        /*03ec*/ 	.word	0x00000000
        /*03f0*/ 	.short	0x0101
        /*03f2*/ 	.byte	0x07
	.zero		1


	//   ....[46]....
        /*03f4*/ 	.word	0x0000c390
        /*03f8*/ 	.word	0x000000ff
        /*03fc*/ 	.word	0x00000008
        /*0400*/ 	.short	0x010a
        /*0402*/ 	.byte	0x1c
	.zero		1


	//   ....[47]....
        /*0404*/ 	.word	0x0000d6d0
        /*0408*/ 	.word	0x00000000
        /*040c*/ 	.word	0x0001e090
        /*0410*/ 	.short	0x0101
        /*0412*/ 	.byte	0x25
	.zero		1


	//   ....[48]....
        /*0414*/ 	.word	0x0000d820
        /*0418*/ 	.word	0x00000004
        /*041c*/ 	.word	0x0001e060
        /*0420*/ 	.short	0x010a
        /*0422*/ 	.byte	0x3f
	.zero		1


	//   ....[49]....
        /*0424*/ 	.word	0x0000dc20
        /*0428*/ 	.word	0x00000005
        /*042c*/ 	.word	0x0001e028
        /*0430*/ 	.short	0x010a
        /*0432*/ 	.byte	0x3f
	.zero		1


	//   ....[50]....
        /*0434*/ 	.word	0x0000e020
        /*0438*/ 	.word	0x00000005
        /*043c*/ 	.word	0x0001e060
        /*0440*/ 	.short	0x010a
        /*0442*/ 	.byte	0x3f
	.zero		1


	//   ....[51]....
        /*0444*/ 	.word	0x0000e450
        /*0448*/ 	.word	0x00000004
        /*044c*/ 	.word	0x0001e028
        /*0450*/ 	.short	0x010a
        /*0452*/ 	.byte	0x3f
	.zero		1


	//   ....[52]....
        /*0454*/ 	.word	0x0000e940
        /*0458*/ 	.word	0x00000006
        /*045c*/ 	.word	0x0001e028
        /*0460*/ 	.short	0x010a
        /*0462*/ 	.byte	0x3f
	.zero		1


	//   ....[53]....
        /*0464*/ 	.word	0x0000ed70
        /*0468*/ 	.word	0x00000006
        /*046c*/ 	.word	0x0001e028
        /*0470*/ 	.short	0x010a
        /*0472*/ 	.byte	0x3f
	.zero		1


	//   ....[54]....
        /*0474*/ 	.word	0x0000f190
        /*0478*/ 	.word	0x00000003
        /*047c*/ 	.word	0x0001e050
        /*0480*/ 	.short	0x010a
        /*0482*/ 	.byte	0x3f
	.zero		1


	//   ....[55]....
        /*0484*/ 	.word	0x0000f1f0
        /*0488*/ 	.word	0x00000003
        /*048c*/ 	.word	0x0001e000
        /*0490*/ 	.short	0x010a
        /*0492*/ 	.byte	0x3f
	.zero		1


	//   ....[56]....
        /*0494*/ 	.word	0x0000f250
        /*0498*/ 	.word	0x00000003
        /*049c*/ 	.word	0xfffffff8
        /*04a0*/ 	.short	0x010a
        /*04a2*/ 	.byte	0x3f
	.zero		1


	//   ....[57]....
        /*04a4*/ 	.word	0x0000f2b0
        /*04a8*/ 	.word	0x00000009
        /*04ac*/ 	.word	0x0001e008
        /*04b0*/ 	.short	0x010a
        /*04b2*/ 	.byte	0x3f
	.zero		1


	//   ....[58]....
        /*04b4*/ 	.word	0x0000f310
        /*04b8*/ 	.word	0x00000008
        /*04bc*/ 	.word	0x0001e000
        /*04c0*/ 	.short	0x010a
        /*04c2*/ 	.byte	0x3f
	.zero		1


	//   ....[59]....
        /*04c4*/ 	.word	0x0000f370
        /*04c8*/ 	.word	0x00000008
        /*04cc*/ 	.word	0x0001e000
        /*04d0*/ 	.short	0x010a
        /*04d2*/ 	.byte	0x3f
	.zero		1


	//   ....[60]....
        /*04d4*/ 	.word	0x0000f3d0
        /*04d8*/ 	.word	0x0000000c
        /*04dc*/ 	.word	0x0001e000
        /*04e0*/ 	.short	0x010a
        /*04e2*/ 	.byte	0x3f
	.zero		1


	//   ....[61]....
        /*04e4*/ 	.word	0x0000f430
        /*04e8*/ 	.word	0x00000009
        /*04ec*/ 	.word	0x0001e000
        /*04f0*/ 	.short	0x010a
        /*04f2*/ 	.byte	0x3f
	.zero		1


	//   ....[62]....
        /*04f4*/ 	.word	0x0000f490
        /*04f8*/ 	.word	0x00000003
        /*04fc*/ 	.word	0x00000008
        /*0500*/ 	.short	0x010a
        /*0502*/ 	.byte	0x3f
	.zero		1


	//   ....[63]....
        /*0504*/ 	.word	0x0000f4e0
        /*0508*/ 	.word	0x00000004
        /*050c*/ 	.word	0x0001e060
        /*0510*/ 	.short	0x010a
        /*0512*/ 	.byte	0x3f
	.zero		1


	//   ....[64]....
        /*0514*/ 	.word	0x0000f530
        /*0518*/ 	.word	0x00000005
        /*051c*/ 	.word	0x0001e028
        /*0520*/ 	.short	0x010a
        /*0522*/ 	.byte	0x3f
	.zero		1


	//   ....[65]....
        /*0524*/ 	.word	0x0000f580
        /*0528*/ 	.word	0x00000005
        /*052c*/ 	.word	0x0001e060
        /*0530*/ 	.short	0x010a
        /*0532*/ 	.byte	0x3f
	.zero		1


	//   ....[66]....
        /*0534*/ 	.word	0x0000f5d0
        /*0538*/ 	.word	0x00000004
        /*053c*/ 	.word	0x0001e028
        /*0540*/ 	.short	0x010a
        /*0542*/ 	.byte	0x3f
	.zero		1


	//   ....[67]....
        /*0544*/ 	.word	0x0000f620
        /*0548*/ 	.word	0x00000006
        /*054c*/ 	.word	0x0001e028
        /*0550*/ 	.short	0x010a
        /*0552*/ 	.byte	0x3f
	.zero		1


	//   ....[68]....
        /*0554*/ 	.word	0x0000f670
        /*0558*/ 	.word	0x00000006
        /*055c*/ 	.word	0x0001e028
        /*0560*/ 	.short	0x010a
        /*0562*/ 	.byte	0x3f
	.zero		1


	//----- nvinfo : EIATTR_NUM_MBARRIERS
	.align		4
.L_38:
        /*0564*/ 	.byte	0x03, 0x38
        /*0566*/ 	.short	0x001e


	//----- nvinfo : EIATTR_EXIT_INSTR_OFFSETS
	.align		4
        /*0568*/ 	.byte	0x04, 0x1c
        /*056a*/ 	.short	(.L_40 - .L_39)


	//   ....[0]....
.L_39:
        /*056c*/ 	.word	0x000009f0


	//   ....[1]....
        /*0570*/ 	.word	0x0000d6e0


	//   ....[2]....
        /*0574*/ 	.word	0x0000d720


	//   ....[3]....
        /*0578*/ 	.word	0x0000e810


	//   ....[4]....
        /*057c*/ 	.word	0x0000f170


	//----- nvinfo : EIATTR_MAX_THREADS
	.align		4
.L_40:
        /*0580*/ 	.byte	0x04, 0x05
        /*0582*/ 	.short	(.L_42 - .L_41)
.L_41:
        /*0584*/ 	.word	0x00000180
        /*0588*/ 	.word	0x00000001
        /*058c*/ 	.word	0x00000001


	//----- nvinfo : EIATTR_CRS_STACK_SIZE
	.align		4
.L_42:
        /*0590*/ 	.byte	0x04, 0x1e
        /*0592*/ 	.short	(.L_44 - .L_43)
.L_43:
        /*0594*/ 	.word	0x00000000


	//----- nvinfo : EIATTR_CBANK_PARAM_SIZE
	.align		4
.L_44:
        /*0598*/ 	.byte	0x03, 0x19
        /*059a*/ 	.short	0x0870


	//----- nvinfo : EIATTR_PARAM_CBANK
	.align		4
        /*059c*/ 	.byte	0x04, 0x0a
        /*059e*/ 	.short	(.L_46 - .L_45)
	.align		4
.L_45:
        /*05a0*/ 	.word	index@(.nv.constant0._ZN7cutlass13device_kernelINS_4fmha6kernel28FmhaKernelTmaWarpSpecializedINS1_10collective30FmhaMainloopTmaWarpSpecializedINS_6half_tEffN4cute5tupleIJNS7_1CILi128EEESA_NS9_ILi80EEEEEENS8_IJiNS9_ILi1EEENS8_IJiiEEEEEESF_SF_NS4_14ResidualFusionEJEEENS4_15FmhaFwdEpilogueIS6_fNS8_IJNS9_ILi64EEESB_SA_EEEEENS2_23IndividualTileSchedulerEJEEEEEvNT_6ParamsE)
        /*05a4*/ 	.short	0x0210
        /*05a6*/ 	.short	0x0870


	//----- nvinfo : EIATTR_SW_WAR
	.align		4
.L_46:
        /*05a8*/ 	.byte	0x04, 0x36
        /*05aa*/ 	.short	(.L_48 - .L_47)
.L_47:
        /*05ac*/ 	.word	0x00000008
.L_48:


//--------------------- .nv.callgraph             --------------------------
	.section	.nv.callgraph,"",@"SHT_CUDA_CALLGRAPH"
	.align	4
	.sectionentsize	8
	.align		4
        /*0000*/ 	.word	0x00000000
	.align		4
        /*0004*/ 	.word	0xffffffff
	.align		4
        /*0008*/ 	.word	index@(_ZN7cutlass13device_kernelINS_4fmha6kernel28FmhaKernelTmaWarpSpecializedINS1_10collective30FmhaMainloopTmaWarpSpecializedINS_6half_tEffN4cute5tupleIJNS7_1CILi128EEESA_NS9_ILi80EEEEEENS8_IJiNS9_ILi1EEENS8_IJiiEEEEEESF_SF_NS4_14ResidualFusionEJEEENS4_15FmhaFwdEpilogueIS6_fNS8_IJNS9_ILi64EEESB_SA_EEEEENS2_23IndividualTileSchedulerEJEEEEEvNT_6ParamsE)
	.align		4
        /*000c*/ 	.word	index@(__assertfail)
	.align		4
        /*0010*/ 	.word	0x00000000
	.align		4
        /*0014*/ 	.word	0xfffffffe
	.align		4
        /*0018*/ 	.word	0x00000000
	.align		4
        /*001c*/ 	.word	0xfffffffd
	.align		4
        /*0020*/ 	.word	0x00000000
	.align		4
        /*0024*/ 	.word	0xfffffffc


//--------------------- .nv.constant4             --------------------------
	.section	.nv.constant4,"a",@progbits
	.align	8
	.align		8
.nv.constant4:
        /*0000*/ 	.dword	__assertfail
	.align		8
        /*0008*/ 	.dword	__unnamed_1
	.align		8
        /*0010*/ 	.dword	__unnamed_2
	.align		8
        /*0018*/ 	.dword	_ZN39_INTERNAL_40533273_4_k_cu_2dadb6bd_31254cuda3std3__45__cpo5beginE
	.align		8
        /*0020*/ 	.dword	_ZN39_INTERNAL_40533273_4_k_cu_2dadb6bd_31254cuda3std3__45__cpo3endE
	.align		8
        /*0028*/ 	.dword	_ZN39_INTERNAL_40533273_4_k_cu_2dadb6bd_31254cuda3std3__45__cpo6cbeginE
	.align		8
        /*0030*/ 	.dword	_ZN39_INTERNAL_40533273_4_k_cu_2dadb6bd_31254cuda3std3__45__cpo4cendE
	.align		8
        /*0038*/ 	.dword	_ZN39_INTERNAL_40533273_4_k_cu_2dadb6bd_31254cuda3std3__441_GLOBAL__N__40533273_4_k_cu_2dadb6bd_31256ignoreE
	.align		8
        /*0040*/ 	.dword	_ZN39_INTERNAL_40533273_4_k_cu_2dadb6bd_31254cuda3std3__419piecewise_constructE
	.align		8
        /*0048*/ 	.dword	_ZN39_INTERNAL_40533273_4_k_cu_2dadb6bd_31254cuda3std3__48in_placeE
	.align		8
        /*0050*/ 	.dword	_ZN39_INTERNAL_40533273_4_k_cu_2dadb6bd_31254cuda3std6ranges3__45__cpo4swapE
	.align		8
        /*0058*/ 	.dword	_ZN39_INTERNAL_40533273_4_k_cu_2dadb6bd_31254cuda3std6ranges3__45__cpo9iter_moveE
	.align		8
        /*0060*/ 	.dword	_ZN39_INTERNAL_40533273_4_k_cu_2dadb6bd_31254cute7productE
	.align		8
        /*0068*/ 	.dword	_ZN39_INTERNAL_40533273_4_k_cu_2dadb6bd_31254cute1_E
	.align		8
        /*0070*/ 	.dword	$str$24
	.align		8
        /*0078*/ 	.dword	$str$25


//--------------------- .text._ZN7cutlass13device_kernelINS_4fmha6kernel28FmhaKernelTmaWarpSpecializedINS1_10collective30FmhaMainloopTmaWarpSpecializedINS_6half_tEffN4cute5tupleIJNS7_1CILi128EEESA_NS9_ILi80EEEEEENS8_IJiNS9_ILi1EEENS8_IJiiEEEEEESF_SF_NS4_14ResidualFusionEJEEENS4_15FmhaFwdEpilogueIS6_fNS8_IJNS9_ILi64EEESB_SA_EEEEENS2_23IndividualTileSchedulerEJEEEEEvNT_6ParamsE --------------------------
	.section	.text._ZN7cutlass13device_kernelINS_4fmha6kernel28FmhaKernelTmaWarpSpecializedINS1_10collective30FmhaMainloopTmaWarpSpecializedINS_6half_tEffN4cute5tupleIJNS7_1CILi128EEESA_NS9_ILi80EEEEEENS8_IJiNS9_ILi1EEENS8_IJiiEEEEEESF_SF_NS4_14ResidualFusionEJEEENS4_15FmhaFwdEpilogueIS6_fNS8_IJNS9_ILi64EEESB_SA_EEEEENS2_23IndividualTileSchedulerEJEEEEEvNT_6ParamsE,"ax",@progbits
	.align	128
.text._ZN7cutlass13device_kernelINS_4fmha6kernel28FmhaKernelTmaWarpSpecializedINS1_10collective30FmhaMainloopTmaWarpSpecializedINS_6half_tEffN4cute5tupleIJNS7_1CILi128EEESA_NS9_ILi80EEEEEENS8_IJiNS9_ILi1EEENS8_IJiiEEEEEESF_SF_NS4_14ResidualFusionEJEEENS4_15FmhaFwdEpilogueIS6_fNS8_IJNS9_ILi64EEESB_SA_EEEEENS2_23IndividualTileSchedulerEJEEEEEvNT_6ParamsE:
        .type           _ZN7cutlass13device_kernelINS_4fmha6kernel28FmhaKernelTmaWarpSpecializedINS1_10collective30FmhaMainloopTmaWarpSpecializedINS_6half_tEffN4cute5tupleIJNS7_1CILi128EEESA_NS9_ILi80EEEEEENS8_IJiNS9_ILi1EEENS8_IJiiEEEEEESF_SF_NS4_14ResidualFusionEJEEENS4_15FmhaFwdEpilogueIS6_fNS8_IJNS9_ILi64EEESB_SA_EEEEENS2_23IndividualTileSchedulerEJEEEEEvNT_6ParamsE,@function
        .size           _ZN7cutlass13device_kernelINS_4fmha6kernel28FmhaKernelTmaWarpSpecializedINS1_10collective30FmhaMainloopTmaWarpSpecializedINS_6half_tEffN4cute5tupleIJNS7_1CILi128EEESA_NS9_ILi80EEEEEENS8_IJiNS9_ILi1EEENS8_IJiiEEEEEESF_SF_NS4_14ResidualFusionEJEEENS4_15FmhaFwdEpilogueIS6_fNS8_IJNS9_ILi64EEESB_SA_EEEEENS2_23IndividualTileSchedulerEJEEEEEvNT_6ParamsE,(.L_x_125 - _ZN7cutlass13device_kernelINS_4fmha6kernel28FmhaKernelTmaWarpSpecializedINS1_10collective30FmhaMainloopTmaWarpSpecializedINS_6half_tEffN4cute5tupleIJNS7_1CILi128EEESA_NS9_ILi80EEEEEENS8_IJiNS9_ILi1EEENS8_IJiiEEEEEESF_SF_NS4_14ResidualFusionEJEEENS4_15FmhaFwdEpilogueIS6_fNS8_IJNS9_ILi64EEESB_SA_EEEEENS2_23IndividualTileSchedulerEJEEEEEvNT_6ParamsE)
        .other          _ZN7cutlass13device_kernelINS_4fmha6kernel28FmhaKernelTmaWarpSpecializedINS1_10collective30FmhaMainloopTmaWarpSpecializedINS_6half_tEffN4cute5tupleIJNS7_1CILi128EEESA_NS9_ILi80EEEEEENS8_IJiNS9_ILi1EEENS8_IJiiEEEEEESF_SF_NS4_14ResidualFusionEJEEENS4_15FmhaFwdEpilogueIS6_fNS8_IJNS9_ILi64EEESB_SA_EEEEENS2_23IndividualTileSchedulerEJEEEEEvNT_6ParamsE,@"STO_CUDA_ENTRY STV_DEFAULT"
_ZN7cutlass13device_kernelINS_4fmha6kernel28FmhaKernelTmaWarpSpecializedINS1_10collective30FmhaMainloopTmaWarpSpecializedINS_6half_tEffN4cute5tupleIJNS7_1CILi128EEESA_NS9_ILi80EEEEEENS8_IJiNS9_ILi1EEENS8_IJiiEEEEEESF_SF_NS4_14ResidualFusionEJEEENS4_15FmhaFwdEpilogueIS6_fNS8_IJNS9_ILi64EEESB_SA_EEEEENS2_23IndividualTileSchedulerEJEEEEEvNT_6ParamsE:
[----:B------:R-:W1:Y:S01]  /*0000*/  LDC R1, c[0x0][0x28] ;  /* 0x00000a00ff017b82 */ /* 0x000e620000000800 */
[----:B------:R-:W2:Y:S01]  /*0010*/  S2R R0, SR_TID.X ;  /* 0x0000000000007919 */ /* 0x000ea20000002100 */
[----:B------:R-:W-:Y:S01]  /*0020*/  ELECT P1, URZ, PT ;  /* 0x00000000003f782f */ /* 0x000fe20003820000 */
[----:B------:R-:W-:Y:S01]  /*0030*/  BSSY B0, `(.L_x_0) ;  /* 0x0000017000007945 */ /* 0x000fe20003800000 */
[----:B--2---:R-:W-:-:S05]  /*0040*/  SHF.R.U32.HI R2, RZ, 0x5, R0 ;  /* 0x00000005ff027819 */ /* 0x004fca0000011600 */
[----:B------:R-:W2:Y:S02]  /*0050*/  SHFL.IDX PT, R3, R2, RZ, 0x1f ;  /* 0x00001fff02037589 */ /* 0x000ea400000e0000 */
[----:B--2---:R-:W-:Y:S02]  /*0060*/  R2UR UR4, R3 ;  /* 0x00000000030472ca */ /* 0x004fe400000e0000 */
[----:B------:R-:W-:-:S06]  /*0070*/  SHF.R.U32.HI R3, RZ, 0x7, R0 ;  /* 0x00000007ff037819 */ /* 0x000fcc0000011600 */
[----:B------:R-:W2:Y:S05]  /*0080*/  SHFL.IDX PT, R3, R3, RZ, 0x1f ;  /* 0x00001fff03037589 */ /* 0x000eaa00000e0000 */
[----:B------:R-:W-:Y:S02]  /*0090*/  USHF.R.S32.HI UR5, URZ, 0x1f, UR4 ;  /* 0x0000001f3f057899 */ /* 0x000fe40008011404 */
[----:B------:R-:W-:Y:S02]  /*00a0*/  ISETP.NE.OR P0, PT, RZ, UR4, !P1 ;  /* 0x00000004ff007c0c */ /* 0x000fe4000cf05670 */
[----:B------:R-:W-:-:S04]  /*00b0*/  ULEA.HI UR5, UR5, UR4, URZ, 0x2 ;  /* 0x0000000405057291 */ /* 0x000fc8000f8f103f */
[----:B------:R-:W-:-:S04]  /*00c0*/  ULOP3.LUT UR5, UR5, 0xfffffffc, URZ, 0xc0, !UPT ;  /* 0xfffffffc05057892 */ /* 0x000fc8000f8ec03f */
[----:B------:R-:W-:-:S03]  /*00d0*/  UIADD3 UR5, UR4, -UR5, URZ ;  /* 0x8000000504057290 */ /* 0x000fc6000fffe03f */
[----:B-1----:R-:W-:Y:S09]  /*00e0*/  @P0 BRA `(.L_x_1) ;  /* 0x00000000002c0947 */ /* 0x002ff20003800000 */
[----:B------:R-:W-:Y:S02]  /*00f0*/  ULDC.64 UR6, c[0x0][0x198] ;  /* 0x0000660000067ab9 */ /* 0x000fe40000000a00 */
[----:B------:R-:W-:Y:S02]  /*0100*/  UIADD3 UR8, UP0, UR6, 0xf0, URZ ;  /* 0x000000f006087890 */ /* 0x000fe4000ff1e03f */
[----:B------:R-:W-:Y:S02]  /*0110*/  UIADD3 UR10, UP1, UR6, 0x1f0, URZ ;  /* 0x000001f0060a7890 */ /* 0x000fe4000ff3e03f */
[----:B------:R-:W-:Y:S02]  /*0120*/  UIADD3 UR6, UP2, UR6, 0x2f0, URZ ;  /* 0x000002f006067890 */ /* 0x000fe4000ff5e03f */
[----:B------:R-:W-:Y:S02]  /*0130*/  UIADD3.X UR9, URZ, UR7, URZ, UP0, !UPT ;  /* 0x000000073f097290 */ /* 0x000fe400087fe43f */
[----:B------:R-:W-:-:S02]  /*0140*/  UIADD3.X UR11, URZ, UR7, URZ, UP1, !UPT ;  /* 0x000000073f0b7290 */ /* 0x000fc40008ffe43f */
[----:B------:R-:W-:-:S05]  /*0150*/  UIADD3.X UR7, URZ, UR7, URZ, UP2, !UPT ;  /* 0x000000073f077290 */ /* 0x000fca00097fe43f */
[----:B------:R1:W-:Y:S02]  /*0160*/  UTMACCTL.PF [UR8] ;  /* 0x00000000080079b9 */ /* 0x0003e40008040000 */
[----:B------:R1:W-:Y:S02]  /*0170*/  UTMACCTL.PF [UR10] ;  /* 0x000000000a0079b9 */ /* 0x0003e40008040000 */
[----:B------:R1:W-:Y:S02]  /*0180*/  UTMACCTL.PF [UR6] ;  /* 0x00000000060079b9 */ /* 0x0003e40008040000 */
[----:B-1----:R-:W-:Y:S01]  /*0190*/  NOP ;  /* 0x0000000000007918 */ /* 0x002fe20000000000 */
.L_x_1:
[----:B------:R-:W-:Y:S05]  /*01a0*/  BSYNC B0 ;  /* 0x0000000000007941 */ /* 0x000fea0003800000 */
.L_x_0:
[----:B------:R-:W1:Y:S01]  /*01b0*/  SHFL.IDX PT, R4, R2, RZ, 0x1f ;  /* 0x00001fff02047589 */ /* 0x000e6200000e0000 */
[----:B--2---:R-:W-:Y:S01]  /*01c0*/  R2UR UR36, R3 ;  /* 0x00000000032472ca */ /* 0x004fe200000e0000 */
[----:B------:R-:W-:-:S12]  /*01d0*/  UISETP.NE.AND UP0, UPT, UR5, 0x1, UPT ;  /* 0x000000010500788c */ /* 0x000fd8000bf05270 */
[----:B------:R-:W-:Y:S02]  /*01e0*/  UIADD3 UR7, UR36, -0x1, URZ ;  /* 0xffffffff24077890 */ /* 0x000fe4000fffe03f */
[----:B------:R-:W-:Y:S02]  /*01f0*/  UISETP.EQ.AND UP2, UPT, UR36, URZ, !UP0 ;  /* 0x0000003f2400728c */ /* 0x000fe4000c742270 */
[----:B------:R-:W-:Y:S02]  /*0200*/  UISETP.GE.U32.AND UP1, UPT, UR7, 0x4, UPT ;  /* 0x000000040700788c */ /* 0x000fe4000bf26070 */
[----:B------:R-:W-:Y:S01]  /*0210*/  USEL UR4, URZ, 0x1, !UP2 ;  /* 0x000000013f047887 */ /* 0x000fe2000d000000 */
[----:B-1----:R-:W-:-:S03]  /*0220*/  ISETP.NE.AND P0, PT, R4, RZ, PT ;  /* 0x000000ff0400720c */ /* 0x002fc60003f05270 */
[----:B------:R-:W-:-:S10]  /*0230*/  USEL UR4, UR4, 0x2, UP1 ;  /* 0x0000000204047887 */ /* 0x000fd40008800000 */
[----:B------:R-:W-:Y:S05]  /*0240*/  @P0 BRA `(.L_x_2) ;  /* 0x0000000000480947 */ /* 0x000fea0003800000 */
[----:B------:R-:W1:Y:S01]  /*0250*/  S2UR UR8, SR_CgaCtaId ;  /* 0x00000000000879c3 */ /* 0x000e620000008800 */
[----:B------:R-:W-:Y:S01]  /*0260*/  UMOV UR6, 0x400 ;  /* 0x0000040000067882 */ /* 0x000fe20000000000 */
[----:B------:R-:W-:Y:S01]  /*0270*/  UMOV UR9, 0x1 ;  /* 0x0000000100097882 */ /* 0x000fe20000000000 */
[----:B------:R-:W-:Y:S01]  /*0280*/  UMOV UR10, 0x80 ;  /* 0x00000080000a7882 */ /* 0x000fe20000000000 */
[----:B------:R-:W-:Y:S01]  /*0290*/  ELECT P0, URZ, PT ;  /* 0x00000000003f782f */ /* 0x000fe20003800000 */
[----:B------:R-:W-:-:S04]  /*02a0*/  UIADD3 UR10, -UR10, 0x100000, URZ ;  /* 0x001000000a0a7890 */ /* 0x000fc8000fffe13f */
[----:B------:R-:W-:Y:S02]  /*02b0*/  USHF.L.U32 UR11, UR10, 0xb, URZ ;  /* 0x0000000b0a0b7899 */ /* 0x000fe4000800063f */
[----:B------:R-:W-:Y:S02]  /*02c0*/  USHF.L.U32 UR10, UR10, 0x1, URZ ;  /* 0x000000010a0a7899 */ /* 0x000fe4000800063f */
[----:B-1----:R-:W-:Y:S02]  /*02d0*/  ULEA UR6, UR8, UR6, 0x18 ;  /* 0x0000000608067291 */ /* 0x002fe4000f8ec03f */
[----:B------:R-:W-:-:S04]  /*02e0*/  UIADD3 UR8, -UR9, 0x100000, URZ ;  /* 0x0010000009087890 */ /* 0x000fc8000fffe13f */
[----:B------:R-:W-:Y:S02]  /*02f0*/  USHF.L.U32 UR9, UR8, 0xb, URZ ;  /* 0x0000000b08097899 */ /* 0x000fe4000800063f */
[----:B------:R-:W-:Y:S01]  /*0300*/  USHF.L.U32 UR8, UR8, 0x1, URZ ;  /* 0x0000000108087899 */ /* 0x000fe2000800063f */
[----:B------:R-:W1:Y:S11]  /*0310*/  FENCE.VIEW.ASYNC.S ;  /* 0x00000000000073c6 */ /* 0x000e760000000000 */
[----:B-1----:R1:W2:Y:S01]  /*0320*/  SYNCS.EXCH.64 URZ, [UR6+0x1e050], UR8 ;  /* 0x01e05008063f75b2 */ /* 0x0022a20008000100 */
[----:B------:R1:W3:Y:S01]  /*0330*/  SYNCS.EXCH.64 URZ, [UR6+0x1e060], UR10 ;  /* 0x01e0600a063f75b2 */ /* 0x0002e20008000100 */
[----:B------:R1:W4:Y:S01]  /*0340*/  SYNCS.EXCH.64 URZ, [UR6+0x1e058], UR8 ;  /* 0x01e05808063f75b2 */ /* 0x0003220008000100 */
[----:B------:R1:W1:Y:S01]  /*0350*/  SYNCS.EXCH.64 URZ, [UR6+0x1e068], UR10 ;  /* 0x01e0680a063f75b2 */ /* 0x0002620008000100 */
[----:B------:R-:W-:Y:S01]  /*0360*/  NOP ;  /* 0x0000000000007918 */ /* 0x000fe20000000000 */
.L_x_2:
[----:B------:R-:W5:Y:S01]  /*0370*/  SHFL.IDX PT, R3, R2, RZ, 0x1f ;  /* 0x00001fff02037589 */ /* 0x000f6200000e0000 */
[----:B------:R-:W-:Y:S01]  /*0380*/  NOP ;  /* 0x0000000000007918 */ /* 0x000fe20000000000 */
[----:B-----5:R-:W-:-:S13]  /*0390*/  ISETP.NE.AND P0, PT, R3, RZ, PT ;  /* 0x000000ff0300720c */ /* 0x020fda0003f05270 */
[----:B------:R-:W-:Y:S05]  /*03a0*/  @P0 BRA `(.L_x_3) ;  /* 0x0000000000600947 */ /* 0x000fea0003800000 */
[----:B-1----:R-:W1:Y:S01]  /*03b0*/  S2UR UR8, SR_CgaCtaId ;  /* 0x00000000000879c3 */ /* 0x002e620000008800 */
[----:B------:R-:W-:Y:S01]  /*03c0*/  UMOV UR6, 0x400 ;  /* 0x0000040000067882 */ /* 0x000fe20000000000 */
[----:B------:R-:W-:Y:S01]  /*03d0*/  UMOV UR10, 0x1 ;  /* 0x00000001000a7882 */ /* 0x000fe20000000000 */
[----:B------:R-:W-:Y:S01]  /*03e0*/  UMOV UR9, 0x100 ;  /* 0x0000010000097882 */ /* 0x000fe20000000000 */
[----:B------:R-:W-:-:S04]  /*03f0*/  UIADD3 UR10, -UR10, 0x100000, URZ ;  /* 0x001000000a0a7890 */ /* 0x000fc8000fffe13f */
[----:B------:R-:W-:Y:S02]  /*0400*/  USHF.L.U32 UR11, UR10, 0xb, URZ ;  /* 0x0000000b0a0b7899 */ /* 0x000fe4000800063f */
[----:B------:R-:W-:Y:S01]  /*0410*/  USHF.L.U32 UR10, UR10, 0x1, URZ ;  /* 0x000000010a0a7899 */ /* 0x000fe2000800063f */
[----:B------:R-:W-:Y:S01]  /*0420*/  ELECT P0, URZ, PT ;  /* 0x00000000003f782f */ /* 0x000fe20003800000 */
[----:B-1----:R-:W-:Y:S02]  /*0430*/  ULEA UR6, UR8, UR6, 0x18 ;  /* 0x0000000608067291 */ /* 0x002fe4000f8ec03f */
[----:B------:R-:W-:-:S04]  /*0440*/  UIADD3 UR8, -UR9, 0x100000, URZ ;  /* 0x0010000009087890 */ /* 0x000fc8000fffe13f */
[----:B------:R-:W-:Y:S02]  /*0450*/  USHF.L.U32 UR9, UR8, 0xb, URZ ;  /* 0x0000000b08097899 */ /* 0x000fe4000800063f */
[----:B------:R-:W-:Y:S01]  /*0460*/  USHF.L.U32 UR8, UR8, 0x1, URZ ;  /* 0x0000000108087899 */ /* 0x000fe2000800063f */
[----:B------:R-:W1:Y:S03]  /*0470*/  FENCE.VIEW.ASYNC.S ;  /* 0x00000000000073c6 */ /* 0x000e660000000000 */
[----:B-1----:R1:W1:Y:S08]  /*0480*/  SYNCS.EXCH.64 URZ, [UR6+0x1e000], UR10 ;  /* 0x01e0000a063f75b2 */ /* 0x0022700008000100 */
[----:B------:R1:W1:Y:S01]  /*0490*/  SYNCS.EXCH.64 URZ, [UR6+0x1e028], UR8 ;  /* 0x01e02808063f75b2 */ /* 0x0002620008000100 */
        /* <DEDUP_REMOVED lines=8> */
[----:B------:R-:W-:Y:S01]  /*0520*/  NOP ;  /* 0x0000000000007918 */ /* 0x000fe20000000000 */
.L_x_3:
        /* <DEDUP_REMOVED lines=21> */
[----:B------:R-:W-:Y:S01]  /*0680*/  NOP ;  /* 0x0000000000007918 */ /* 0x000fe20000000000 */
.L_x_4:
[----:B------:R-:W5:Y:S01]  /*0690*/  SHFL.IDX PT, R3, R2, RZ, 0x1f ;  /* 0x00001fff02037589 */ /* 0x000f6200000e0000 */
[----:B------:R-:W-:Y:S01]  /*06a0*/  ELECT P0, URZ, PT ;  /* 0x00000000003f782f */ /* 0x000fe20003800000 */
[----:B------:R-:W-:Y:S01]  /*06b0*/  NOP ;  /* 0x0000000000007918 */ /* 0x000fe20000000000 */
[----:B-1----:R-:W-:Y:S02]  /*06c0*/  UMOV UR8, 0x80 ;  /* 0x0000008000087882 */ /* 0x002fe40000000000 */
[C---:B-----5:R-:W-:Y:S02]  /*06d0*/  ISETP.NE.OR P0, PT, R3.reuse, RZ, !P0 ;  /* 0x000000ff0300720c */ /* 0x060fe40004705670 */
[----:B------:R-:W-:-:S11]  /*06e0*/  ISETP.NE.AND P2, PT, R3, RZ, PT ;  /* 0x000000ff0300720c */ /* 0x000fd60003f45270 */
[----:B------:R-:W-:Y:S01]  /*06f0*/  VOTEU.ALL UP2, P0 ;  /* 0x00000000003f7886 */ /* 0x000fe20000040000 */
[----:B------:R-:W-:Y:S01]  /*0700*/  VOTEU.ALL UP3, P0 ;  /* 0x00000000003f7886 */ /* 0x000fe20000060000 */
[----:B------:R-:W-:Y:S01]  /*0710*/  VOTEU.ALL UP4, P0 ;  /* 0x00000000003f7886 */ /* 0x000fe20000080000 */
[----:B------:R-:W-:Y:S02]  /*0720*/  VOTEU.ALL UP5, P0 ;  /* 0x00000000003f7886 */ /* 0x000fe400000a0000 */
[----:B------:R-:W1:Y:S01]  /*0730*/  @!UP2 S2UR UR10, SR_CgaCtaId ;  /* 0x00000000000aa9c3 */ /* 0x000e620000008800 */
[----:B------:R-:W-:Y:S01]  /*0740*/  @!UP2 UMOV UR6, 0x400 ;  /* 0x000004000006a882 */ /* 0x000fe20000000000 */
[----:B------:R-:W-:-:S04]  /*0750*/  @!UP2 UIADD3 UR8, -UR8, 0x100000, URZ ;  /* 0x001000000808a890 */ /* 0x000fc8000fffe13f */
[----:B------:R-:W-:Y:S02]  /*0760*/  @!UP2 USHF.L.U32 UR9, UR8, 0xb, URZ ;  /* 0x0000000b0809a899 */ /* 0x000fe4000800063f */
[----:B------:R-:W-:Y:S02]  /*0770*/  @!UP2 USHF.L.U32 UR8, UR8, 0x1, URZ ;  /* 0x000000010808a899 */ /* 0x000fe4000800063f */
[----:B-1----:R-:W-:Y:S01]  /*0780*/  @!UP2 ULEA UR6, UR10, UR6, 0x18 ;  /* 0x000000060a06a291 */ /* 0x002fe2000f8ec03f */
[----:B------:R-:W-:Y:S01]  /*0790*/  VOTEU.ALL UP2, P0 ;  /* 0x00000000003f7886 */ /* 0x000fe20000040000 */
[----:B------:R-:W1:Y:S10]  /*07a0*/  FENCE.VIEW.ASYNC.S ;  /* 0x00000000000073c6 */ /* 0x000e740000000000 */
[----:B-1----:R1:W1:Y:S01]  /*07b0*/  @!UP2 SYNCS.EXCH.64 URZ, [UR6+0x1e090], UR8 ;  /* 0x01e09008063fa5b2 */ /* 0x0022620008000100 */
[----:B------:R1:W1:Y:S01]  /*07c0*/  @!UP3 SYNCS.EXCH.64 URZ, [UR6+0x1e098], UR8 ;  /* 0x01e09808063fb5b2 */ /* 0x0002620008000100 */
[----:B------:R1:W1:Y:S01]  /*07d0*/  @!UP4 SYNCS.EXCH.64 URZ, [UR6+0x1e0a0], UR8 ;  /* 0x01e0a008063fc5b2 */ /* 0x0002620008000100 */
[----:B------:R1:W1:Y:S01]  /*07e0*/  @!UP5 SYNCS.EXCH.64 URZ, [UR6+0x1e0a8], UR8 ;  /* 0x01e0a808063fd5b2 */ /* 0x0002620008000100 */
[----:B------:R-:W-:Y:S01]  /*07f0*/  NOP ;  /* 0x0000000000007918 */ /* 0x000fe20000000000 */
[----:B------:R-:W-:Y:S05]  /*0800*/  @P2 BRA `(.L_x_5) ;  /* 0x0000000000582947 */ /* 0x000fea0003800000 */
[----:B-1----:R-:W1:Y:S01]  /*0810*/  S2UR UR8, SR_CgaCtaId ;  /* 0x00000000000879c3 */ /* 0x002e620000008800 */
        /* <DEDUP_REMOVED lines=12> */
[----:B-1----:R1:W1:Y:S01]  /*08e0*/  SYNCS.EXCH.64 URZ, [UR6+0x1e0c0], UR8 ;  /* 0x01e0c008063f75b2 */ /* 0x0022620008000100 */
        /* <DEDUP_REMOVED lines=8> */
.L_x_5:
[----:B------:R-:W-:Y:S01]  /*0970*/  ISETP.NE.AND P0, PT, RZ, UR36, PT ;  /* 0x00000024ff007c0c */ /* 0x000fe2000bf05270 */
[----:B------:R-:W-:Y:S01]  /*0980*/  NOP ;  /* 0x0000000000007918 */ /* 0x000fe20000000000 */
[----:B------:R-:W-:Y:S01]  /*0990*/  MOV R2, UR5 ;  /* 0x0000000500027c02 */ /* 0x000fe20008000f00 */
[----:B-1234-:R-:W-:Y:S03]  /*09a0*/  BAR.SYNC.DEFER_BLOCKING 0x0 ;  /* 0x0000000000007b1d */ /* 0x01efe60000010000 */
[----:B------:R-:W-:-:S07]  /*09b0*/  ISETP.EQ.AND P2, PT, R2, 0x1, P1 ;  /* 0x000000010200780c */ /* 0x000fce0000f42270 */
[----:B------:R-:W-:Y:S06]  /*09c0*/  @!P0 BRA `(.L_x_6) ;  /* 0x000000cc00488947 */ /* 0x000fec0003800000 */
[----:B------:R-:W-:-:S06]  /*09d0*/  UISETP.GT.U32.AND UP2, UPT, UR7, 0x3, UPT ;  /* 0x000000030700788c */ /* 0x000fcc000bf44070 */
[----:B------:R-:W-:-:S13]  /*09e0*/  PLOP3.LUT P0, PT, PT, PT, UP2, 0x80, 0x0 ;  /* 0x000000000000781c */ /* 0x000fda0003f0f028 */
[----:B------:R-:W-:Y:S05]  /*09f0*/  @P0 EXIT ;  /* 0x000000000000094d */ /* 0x000fea0003800000 */
.L_x_7:
[----:B------:R-:W-:-:S08]  /*0a00*/  NOP ;  /* 0x0000000000007918 */ /* 0x000fd00000000000 */
[----:B------:R-:W1:Y:S02]  /*0a10*/  USETMAXREG.TRY_ALLOC.CTAPOOL UP2, 0xf0 ;  /* 0x000000f0000079c8 */ /* 0x000e640008040600 */
[----:B-1----:R-:W-:-:S13]  /*0a20*/  PLOP3.LUT P0, PT, PT, PT, UP2, 0x80, 0x0 ;  /* 0x000000000000781c */ /* 0x002fda0003f0f028 */
[----:B------:R-:W-:Y:S05]  /*0a30*/  @!P0 BRA `(.L_x_7) ;  /* 0xfffffffc00f08947 */ /* 0x000fea000383ffff */
[----:B------:R-:W-:Y:S01]  /*0a40*/  UISETP.NE.AND UP2, UPT, UR36, 0x1, UPT ;  /* 0x000000012400788c */ /* 0x000fe2000bf45270 */
[----:B------:R-:W1:Y:S01]  /*0a50*/  S2UR UR42, SR_CTAID.X ;  /* 0x00000000002a79c3 */ /* 0x000e620000002500 */
[----:B------:R-:W-:Y:S01]  /*0a60*/  UMOV UR5, URZ ;  /* 0x0000003f00057c82 */ /* 0x000fe20008000000 */
[----:B------:R-:W-:-:S03]  /*0a70*/  UMOV UR6, URZ ;  /* 0x0000003f00067c82 */ /* 0x000fc60008000000 */
[----:B------:R-:W-:-:S13]  /*0a80*/  PLOP3.LUT P0, PT, PT, PT, UP2, 0x80, 0x0 ;  /* 0x000000000000781c */ /* 0x000fda0003f0f028 */
[----:B------:R-:W-:Y:S05]  /*0a90*/  @!P0 BRA `(.L_x_8) ;  /* 0x00000000003c8947 */ /* 0x000fea0003800000 */
[----:B------:R-:W-:Y:S01]  /*0aa0*/  UISETP.NE.AND UP2, UPT, UR36, 0x2, UPT ;  /* 0x000000022400788c */ /* 0x000fe2000bf45270 */
[----:B------:R-:W-:-:S05]  /*0ab0*/  UMOV UR6, 0x1 ;  /* 0x0000000100067882 */ /* 0x000fca0000000000 */
[----:B------:R-:W-:-:S13]  /*0ac0*/  PLOP3.LUT P1, PT, PT, PT, UP2, 0x80, 0x0 ;  /* 0x000000000000781c */ /* 0x000fda0003f2f028 */
[----:B------:R-:W-:Y:S05]  /*0ad0*/  @!P1 BRA `(.L_x_8) ;  /* 0x00000000002c9947 */ /* 0x000fea0003800000 */
[----:B------:R-:W-:-:S06]  /*0ae0*/  UISETP.NE.AND UP2, UPT, UR36, 0x3, UPT ;  /* 0x000000032400788c */ /* 0x000fcc000bf45270 */
[----:B------:R-:W-:-:S13]  /*0af0*/  PLOP3.LUT P1, PT, PT, PT, UP2, 0x80, 0x0 ;  /* 0x000000000000781c */ /* 0x000fda0003f2f028 */
[----:B------:R-:W-:Y:S05]  /*0b00*/  @!P1 BRA `(.L_x_9) ;  /* 0x0000000000189947 */ /* 0x000fea0003800000 */
[----:B------:R-:W-:-:S11]  /*0b10*/  UISETP.NE.AND UP2, UPT, UR36, 0x4, UPT ;  /* 0x000000042400788c */ /* 0x000fd6000bf45270 */
[----:B------:R-:W-:Y:S01]  /*0b20*/  @!UP2 UMOV UR5, 0x1 ;  /* 0x000000010005a882 */ /* 0x000fe20000000000 */
[----:B------:R-:W-:Y:S01]  /*0b30*/  @!UP2 UMOV UR6, 0x1 ;  /* 0x000000010006a882 */ /* 0x000fe20000000000 */
[----:B------:R-:W-:Y:S01]  /*0b40*/  @UP2 UMOV UR5, URZ ;  /* 0x0000003f00052c82 */ /* 0x000fe20008000000 */
[----:B------:R-:W-:Y:S01]  /*0b50*/  @UP2 UMOV UR6, URZ ;  /* 0x0000003f00062c82 */ /* 0x000fe20008000000 */
[----:B------:R-:W-:Y:S05]  /*0b60*/  BRA `(.L_x_8) ;  /* 0x0000000000087947 */ /* 0x000fea0003800000 */
.L_x_9:
[----:B------:R-:W-:Y:S01]  /*0b70*/  UMOV UR5, 0x1 ;  /* 0x0000000100057882 */ /* 0x000fe20000000000 */
[----:B------:R-:W-:-:S05]  /*0b80*/  UMOV UR6, URZ ;  /* 0x0000003f00067c82 */ /* 0x000fca0008000000 */
.L_x_8:
[----:B------:R-:W-:Y:S05]  /*0b90*/  @!P0 BRA `(.L_x_10) ;  /* 0x00000000003c8947 */ /* 0x000fea0003800000 */
[----:B------:R-:W-:-:S06]  /*0ba0*/  UISETP.NE.AND UP2, UPT, UR36, 0x2, UPT ;  /* 0x000000022400788c */ /* 0x000fcc000bf45270 */
[----:B------:R-:W-:-:S13]  /*0bb0*/  PLOP3.LUT P0, PT, PT, PT, UP2, 0x80, 0x0 ;  /* 0x000000000000781c */ /* 0x000fda0003f0f028 */
[----:B------:R-:W-:Y:S05]  /*0bc0*/  @!P0 BRA `(.L_x_11) ;  /* 0x0000000000288947 */ /* 0x000fea0003800000 */
[----:B------:R-:W-:-:S06]  /*0bd0*/  UISETP.NE.AND UP2, UPT, UR36, 0x3, UPT ;  /* 0x000000032400788c */ /* 0x000fcc000bf45270 */
[----:B------:R-:W-:-:S13]  /*0be0*/  PLOP3.LUT P0, PT, PT, PT, UP2, 0x80, 0x0 ;  /* 0x000000000000781c */ /* 0x000fda0003f0f028 */
[----:B------:R-:W-:Y:S05]  /*0bf0*/  @!P0 BRA `(.L_x_12) ;  /* 0x0000000000148947 */ /* 0x000fea0003800000 */
[----:B------:R-:W-:-:S06]  /*0c00*/  UISETP.NE.AND UP2, UPT, UR36, 0x4, UPT ;  /* 0x000000042400788c */ /* 0x000fcc000bf45270 */
[----:B------:R-:W-:-:S13]  /*0c10*/  PLOP3.LUT P0, PT, PT, PT, UP2, 0x80, 0x0 ;  /* 0x000000000000781c */ /* 0x000fda0003f0f028 */
[----:B------:R-:W-:Y:S05]  /*0c20*/  @P0 BRA `(.L_x_13) ;  /* 0x00000000001c0947 */ /* 0x000fea0003800000 */
[----:B-1----:R-:W-:Y:S01]  /*0c30*/  ULEA UR42, UR42, 0x3, 0x1 ;  /* 0x000000032a2a7891 */ /* 0x002fe2000f8e083f */
[----:B------:R-:W-:Y:S11]  /*0c40*/  BRA `(.L_x_13) ;  /* 0x0000000000147947 */ /* 0x000ff60003800000 */
.L_x_12:
[----:B-1----:R-:W-:Y:S01]  /*0c50*/  ULEA UR42, UR42, 0x2, 0x1 ;  /* 0x000000022a2a7891 */ /* 0x002fe2000f8e083f */
[----:B------:R-:W-:Y:S11]  /*0c60*/  BRA `(.L_x_13) ;  /* 0x00000000000c7947 */ /* 0x000ff60003800000 */
.L_x_11:
[----:B-1----:R-:W-:Y:S01]  /*0c70*/  ULEA UR42, UR42, 0x1, 0x1 ;  /* 0x000000012a2a7891 */ /* 0x002fe2000f8e083f */
[----:B------:R-:W-:Y:S11]  /*0c80*/  BRA `(.L_x_13) ;  /* 0x0000000000047947 */ /* 0x000ff60003800000 */
.L_x_10:
[----:B-1----:R-:W-:-:S12]  /*0c90*/  USHF.L.U32 UR42, UR42, 0x1, URZ ;  /* 0x000000012a2a7899 */ /* 0x002fd8000800063f */
.L_x_13:
[----:B------:R-:W-:-:S04]  /*0ca0*/  ULOP3.LUT UR4, UR4, 0x1, URZ, 0xfc, !UPT ;  /* 0x0000000104047892 */ /* 0x000fc8000f8efc3f */
[----:B------:R-:W-:-:S06]  /*0cb0*/  UISETP.NE.AND UP2, UPT, UR4, 0x3, UPT ;  /* 0x000000030400788c */ /* 0x000fcc000bf45270 */
[----:B------:R-:W-:-:S13]  /*0cc0*/  PLOP3.LUT P0, PT, PT, PT, UP2, 0x80, 0x0 ;  /* 0x000000000000781c */ /* 0x000fda0003f0f028 */
[----:B------:R-:W-:Y:S05]  /*0cd0*/  @!P0 BRA `(.L_x_14) ;  /* 0x0000000000048947 */ /* 0x000fea0003800000 */
[----:B-1----:R-:W-:Y:S01]  /*0ce0*/  BPT.TRAP 0x1 ;  /* 0x000000040000795c */ /* 0x002fe20000300000 */
.L_x_14:
[----:B------:R-:W2:Y:S01]  /*0cf0*/  S2UR UR4, SR_CgaCtaId ;  /* 0x00000000000479c3 */ /* 0x000ea20000008800 */
[----:B------:R-:W-:Y:S01]  /*0d00*/  UMOV UR37, 0x400 ;  /* 0x0000040000257882 */ /* 0x000fe20000000000 */
[----:B------:R-:W-:Y:S02]  /*0d10*/  MOV R2, UR5 ;  /* 0x0000000500027c02 */ /* 0x000fe40008000f00 */
[----:B------:R-:W-:Y:S02]  /*0d20*/  SHF.R.S32.HI R3, RZ, 0x1f, R0 ;  /* 0x0000001fff037819 */ /* 0x000fe40000011400 */
[----:B------:R-:W-:Y:S02]  /*0d30*/  SHF.L.U32 R2, R2, 0x1f, RZ ;  /* 0x0000001f02027819 */ /* 0x000fe400000006ff */
[----:B------:R-:W-:-:S04]  /*0d40*/  LEA.HI R3, R3, R0, RZ, 0x7 ;  /* 0x0000000003037211 */ /* 0x000fc800078f38ff */
[----:B------:R-:W-:-:S05]  /*0d50*/  LOP3.LUT R3, R3, 0xffffff80, RZ, 0xc0, !PT ;  /* 0xffffff8003037812 */ /* 0x000fca00078ec0ff */
[----:B------:R-:W-:-:S05]  /*0d60*/  IMAD.IADD R3, R0, 0x1, -R3 ;  /* 0x0000000100037824 */ /* 0x000fca00078e0a03 */
[----:B------:R-:W-:Y:S01]  /*0d70*/  SHF.R.S32.HI R0, RZ, 0x1f, R3 ;  /* 0x0000001fff007819 */ /* 0x000fe20000011403 */
[----:B--2---:R-:W-:-:S03]  /*0d80*/  ULEA UR37, UR4, UR37, 0x18 ;  /* 0x0000002504257291 */ /* 0x004fc6000f8ec03f */
[----:B------:R-:W-:Y:S01]  /*0d90*/  LEA.HI R0, R0, R3, RZ, 0x2 ;  /* 0x0000000300007211 */ /* 0x000fe200078f10ff */
[----:B------:R-:W-:-:S03]  /*0da0*/  ULEA UR4, UR6, UR37, 0x3 ;  /* 0x0000002506047291 */ /* 0x000fc6000f8e183f */
[----:B------:R-:W-:-:S04]  /*0db0*/  LOP3.LUT R0, R0, 0x7ffffffc, RZ, 0xc0, !PT ;  /* 0x7ffffffc00007812 */ /* 0x000fc800078ec0ff */
[----:B------:R-:W-:Y:S02]  /*0dc0*/  IADD3 R0, R3, -R0, RZ ;  /* 0x8000000003007210 */ /* 0x000fe40007ffe0ff */
[----:B------:R-:W2:Y:S02]  /*0dd0*/  SYNCS.PHASECHK.TRANS64.TRYWAIT P1, [UR4+0x1e050], R2 ;  /* 0x01e05002ff0075a7 */ /* 0x000ea40008020144 */
[----:B--2---:R-:W-:Y:S05]  /*0de0*/  @!P1 BRA `(.L_x_15) ;  /* 0x000000e000e49947 */ /* 0x004fea0003800000 */
.L_x_107:
[----:B------:R-:W-:Y:S01]  /*0df0*/  IMAD.SHL.U32 R4, R0, 0x2, RZ ;  /* 0x0000000200047824 */ /* 0x000fe200078e00ff */
[----:B------:R-:W-:Y:S06]  /*0e00*/  @!P0 BRA `(.L_x_16) ;  /* 0x0000000000048947 */ /* 0x000fec0003800000 */
[----:B-1----:R-:W-:Y:S01]  /*0e10*/  BPT.TRAP 0x1 ;  /* 0x000000040000795c */ /* 0x002fe20000300000 */
.L_x_16:
[----:B------:R-:W-:Y:S01]  /*0e20*/  SHF.L.U32 R6, RZ, 0x1f, RZ ;  /* 0x0000001fff067819 */ /* 0x000fe200000006ff */
[----:B------:R-:W-:Y:S01]  /*0e30*/  UIADD3 UR25, UR37, 0x1e090, URZ ;  /* 0x0001e09025197890 */ /* 0x000fe2000fffe03f */
[----:B------:R-:W-:Y:S02]  /*0e40*/  ISETP.NE.AND P2, PT, RZ, UR7, PT ;  /* 0x00000007ff007c0c */ /* 0x000fe4000bf45270 */
[----:B------:R-:W3:Y:S02]  /*0e50*/  SYNCS.PHASECHK.TRANS64.TRYWAIT P1, [UR37+0x1e000], R6 ;  /* 0x01e00006ff0075a7 */ /* 0x000ee40008020165 */
[----:B---3--:R-:W-:Y:S09]  /*0e60*/  @!P1 BRA `(.L_x_17) ;  /* 0x000000e000dc9947 */ /* 0x008ff20003800000 */
.L_x_108:
[----:B------:R-:W-:Y:S01]  /*0e70*/  ULEA UR28, UR36, UR25, 0x3 ;  /* 0x00000019241c7291 */ /* 0x000fe2000f8e183f */
[----:B------:R-:W-:-:S04]  /*0e80*/  SEL R0, RZ, 0x1, P2 ;  /* 0x00000001ff007807 */ /* 0x000fc80001000000 */
[----:B------:R-:W-:-:S04]  /*0e90*/  SHF.L.U32 R0, R0, 0x1f, RZ ;  /* 0x0000001f00007819 */ /* 0x000fc800000006ff */
[----:B------:R-:W3:Y:S02]  /*0ea0*/  SYNCS.PHASECHK.TRANS64.TRYWAIT P1, [UR28+-0x8], R0 ;  /* 0xfffff800ff0075a7 */ /* 0x000ee4000802015c */
[----:B---3--:R-:W-:Y:S05]  /*0eb0*/  @!P1 BRA `(.L_x_18) ;  /* 0x000000e000e09947 */ /* 0x008fea0003800000 */
.L_x_109:
[----:B------:R-:W-:Y:S01]  /*0ec0*/  USHF.R.U32.HI UR4, URZ, 0x4, UR37 ;  /* 0x000000043f047899 */ /* 0x000fe20008011625 */
[----:B------:R-:W-:Y:S01]  /*0ed0*/  WARPGROUP.ARRIVE ;  /* 0x00000000000079c5 */ /* 0x000fe20000000000 */
[----:B------:R-:W-:Y:S01]  /*0ee0*/  UIADD3 UR5, UR37, 0x5000, URZ ;  /* 0x0000500025057890 */ /* 0x000fe2000fffe03f */
[C---:B--2---:R-:W-:Y:S01]  /*0ef0*/  IADD3 R0, R4.reuse, 0x1, RZ ;  /* 0x0000000104007810 */ /* 0x044fe20007ffe0ff */
[----:B------:R-:W-:Y:S01]  /*0f00*/  ULOP3.LUT UR4, UR4, 0x3fff, URZ, 0xc0, !UPT ;  /* 0x00003fff04047892 */ /* 0x000fe2000f8ec03f */
[C---:B------:R-:W-:Y:S01]  /*0f10*/  IADD3 R2, R4.reuse, 0x8, RZ ;  /* 0x0000000804027810 */ /* 0x040fe20007ffe0ff */
[----:B------:R-:W-:Y:S01]  /*0f20*/  USHF.R.U32.HI UR5, URZ, 0x4, UR5 ;  /* 0x000000043f057899 */ /* 0x000fe20008011605 */
[C---:B------:R-:W-:Y:S01]  /*0f30*/  IADD3 R7, R4.reuse, 0x68, RZ ;  /* 0x0000006804077810 */ /* 0x040fe20007ffe0ff */
[----:B------:R-:W-:Y:S01]  /*0f40*/  ULOP3.LUT UR4, UR4, 0x10000, URZ, 0xfc, !UPT ;  /* 0x0001000004047892 */ /* 0x000fe2000f8efc3f */
[----:B------:R-:W-:Y:S01]  /*0f50*/  VIADD R9, R4, 0x78 ;  /* 0x0000007804097836 */ /* 0x000fe20000000000 */
[----:B------:R-:W-:-:S02]  /*0f60*/  ULOP3.LUT UR24, UR5, 0x3fff, URZ, 0xc0, !UPT ;  /* 0x00003fff05187892 */ /* 0x000fc4000f8ec03f */
[----:B------:R-:W-:Y:S02]  /*0f70*/  UIMAD UR4, UR6, 0x280, UR4 ;  /* 0x00000280060478a4 */ /* 0x000fe4000f8e0204 */
[----:B------:R-:W-:Y:S01]  /*0f80*/  ULOP3.LUT UR26, UR24, 0x10000, URZ, 0xfc, !UPT ;  /* 0x00010000181a7892 */ /* 0x000fe2000f8efc3f */
[----:B------:R-:W-:Y:S01]  /*0f90*/  UMOV UR5, 0xc0000010 ;  /* 0xc000001000057882 */ /* 0x000fe20000000000 */
[----:B------:R-:W-:Y:S01]  /*0fa0*/  UMOV UR11, 0xc0000010 ;  /* 0xc0000010000b7882 */ /* 0x000fe20000000000 */
[----:B------:R-:W-:Y:S02]  /*0fb0*/  UMOV UR9, UR5 ;  /* 0x0000000500097c82 */ /* 0x000fe40008000000 */
[----:B------:R-:W-:Y:S01]  /*0fc0*/  UMOV UR8, UR4 ;  /* 0x0000000400087c82 */ /* 0x000fe20008000000 */
[----:B------:R-:W-:Y:S01]  /*0fd0*/  UIADD3 UR16, UR4, 0x80, URZ ;  /* 0x0000008004107890 */ /* 0x000fe2000fffe03f */
[----:B------:R-:W-:Y:S01]  /*0fe0*/  UMOV UR10, UR26 ;  /* 0x0000001a000a7c82 */ /* 0x000fe20008000000 */
[----:B------:R-:W-:Y:S01]  /*0ff0*/  UIADD3 UR18, UR26, 0x100, URZ ;  /* 0x000001001a127890 */ /* 0x000fe2000fffe03f */
[----:B------:R-:W-:Y:S01]  /*1000*/  HGMMA.64x128x16.F32 R24, gdesc[UR8], RZ, !UPT, gsb0 ;  /* 0x01e00000081879f0 */ /* 0x000fe2000c0008ff */
[----:B------:R-:W-:Y:S01]  /*1010*/  UMOV UR17, 0xc0000010 ;  /* 0xc000001000117882 */ /* 0x000fe20000000000 */
[----:B------:R-:W-:Y:S01]  /*1020*/  UMOV UR19, 0xc0000010 ;  /* 0xc000001000137882 */ /* 0x000fe20000000000 */
[----:B------:R-:W-:-:S02]  /*1030*/  UIADD3 UR20, UR4, 0x100, URZ ;  /* 0x0000010004147890 */ /* 0x000fc4000fffe03f */
[----:B------:R-:W-:Y:S01]  /*1040*/  UIADD3 UR22, UR26, 0x200, URZ ;  /* 0x000002001a167890 */ /* 0x000fe2000fffe03f */
[----:B------:R-:W-:Y:S01]  /*1050*/  UMOV UR21, 0xc0000010 ;  /* 0xc000001000157882 */ /* 0x000fe20000000000 */
[----:B------:R-:W-:Y:S01]  /*1060*/  UMOV UR23, 0xc0000010 ;  /* 0xc000001000177882 */ /* 0x000fe20000000000 */
[----:B------:R-:W-:Y:S02]  /*1070*/  UIADD3 UR8, UR4, 0x180, URZ ;  /* 0x0000018004087890 */ /* 0x000fe4000fffe03f */
[----:B------:R-:W-:Y:S01]  /*1080*/  UIADD3 UR10, UR26, 0x300, URZ ;  /* 0x000003001a0a7890 */ /* 0x000fe2000fffe03f */
[----:B------:R-:W-:Y:S01]  /*1090*/  UMOV UR9, 0xc0000010 ;  /* 0xc000001000097882 */ /* 0x000fe20000000000 */
[----:B------:R-:W-:Y:S01]  /*10a0*/  UMOV UR11, 0xc0000010 ;  /* 0xc0000010000b7882 */ /* 0x000fe20000000000 */
[----:B------:R-:W-:Y:S02]  /*10b0*/  UIADD3 UR12, UR4, 0x200, URZ ;  /* 0x00000200040c7890 */ /* 0x000fe4000fffe03f */
[----:B------:R-:W-:Y:S01]  /*10c0*/  UIADD3 UR14, UR26, 0x400, URZ ;  /* 0x000004001a0e7890 */ /* 0x000fe2000fffe03f */
[----:B------:R-:W-:Y:S01]  /*10d0*/  UMOV UR13, 0xc0000010 ;  /* 0xc0000010000d7882 */ /* 0x000fe20000000000 */
[----:B------:R-:W-:Y:S01]  /*10e0*/  UMOV UR15, 0xc0000010 ;  /* 0xc0000010000f7882 */ /* 0x000fe20000000000 */
[----:B------:R-:W-:Y:S01]  /*10f0*/  ULDC UR6, c[0x0][0x28c] ;  /* 0x0000a30000067ab9 */ /* 0x000fe20000000800 */
[----:B------:R-:W-:Y:S01]  /*1100*/  USHF.L.U32 UR7, UR7, 0x3, URZ ;  /* 0x0000000307077899 */ /* 0x000fe2000800063f */
[----:B------:R-:W-:Y:S01]  /*1110*/  ISETP.GE.AND P6, PT, R0, UR6, PT ;  /* 0x0000000600007c0c */ /* 0x000fe2000bfc6270 */
[----:B------:R-:W-:Y:S01]  /*1120*/  VIADD R0, R4, 0x9 ;  /* 0x0000000904007836 */ /* 0x000fe20000000000 */
[----:B------:R-:W-:Y:S01]  /*1130*/  ULDC UR6, c[0x0][0x28c] ;  /* 0x0000a30000067ab9 */ /* 0x000fe20000000800 */
[----:B------:R-:W-:-:S03]  /*1140*/  ULOP3.LUT UR7, UR7, 0x8, URZ, 0xc, !UPT ;  /* 0x0000000807077892 */ /* 0x000fc6000f8e0c3f */
[----:B------:R-:W-:Y:S01]  /*1150*/  ISETP.GE.AND P2, PT, R0, UR6, PT ;  /* 0x0000000600007c0c */ /* 0x000fe2000bf46270 */
[----:B------:R-:W-:Y:S01]  /*1160*/  ULDC UR6, c[0x0][0x28c] ;  /* 0x0000a30000067ab9 */ /* 0x000fe20000000800 */
[----:B------:R-:W-:-:S04]  /*1170*/  IADD3 R0, R4, 0x11, RZ ;  /* 0x0000001104007810 */ /* 0x000fc80007ffe0ff */
[----:B------:R-:W-:Y:S01]  /*1180*/  ISETP.GE.AND P4, PT, R0, UR6, PT ;  /* 0x0000000600007c0c */ /* 0x000fe2000bf86270 */
[----:B------:R-:W-:Y:S01]  /*1190*/  ULDC UR6, c[0x0][0x28c] ;  /* 0x0000a30000067ab9 */ /* 0x000fe20000000800 */
[----:B------:R-:W-:Y:S01]  /*11a0*/  IADD3 R0, R4, 0x19, RZ ;  /* 0x0000001904007810 */ /* 0x000fe20007ffe0ff */
[----:B------:R-:W-:Y:S02]  /*11b0*/  WARPGROUP.DEPBAR.LE gsb0, 0x0 ;  /* 0x00008000000079c5 */ /* 0x000fe40000010000 */
[----:B------:R-:W-:-:S06]  /*11c0*/  WARPGROUP.ARRIVE ;  /* 0x00000000000079c5 */ /* 0x000fcc0000000000 */
[----:B------:R-:W-:Y:S03]  /*11d0*/  HGMMA.64x128x16.F32 R24, gdesc[UR16], R24, gsb0 ;  /* 0x01e00000101879f0 */ /* 0x000fe60008000818 */
[----:B------:R-:W-:Y:S02]  /*11e0*/  WARPGROUP.DEPBAR.LE gsb0, 0x0 ;  /* 0x00008000000079c5 */ /* 0x000fe40000010000 */
[----:B------:R-:W-:-:S07]  /*11f0*/  WARPGROUP.ARRIVE ;  /* 0x00000000000079c5 */ /* 0x000fce0000000000 */
[----:B------:R-:W-:Y:S03]  /*1200*/  HGMMA.64x128x16.F32 R24, gdesc[UR20], R24, gsb0 ;  /* 0x01e00000141879f0 */ /* 0x000fe60008000818 */
[----:B------:R-:W-:Y:S02]  /*1210*/  WARPGROUP.DEPBAR.LE gsb0, 0x0 ;  /* 0x00008000000079c5 */ /* 0x000fe40000010000 */
[----:B------:R-:W-:-:S07]  /*1220*/  WARPGROUP.ARRIVE ;  /* 0x00000000000079c5 */ /* 0x000fce0000000000 */
[----:B------:R-:W-:Y:S01]  /*1230*/  HGMMA.64x128x16.F32 R24, gdesc[UR8], R24, gsb0 ;  /* 0x01e00000081879f0 */ /* 0x000fe20008000818 */
[----:B------:R-:W-:Y:S02]  /*1240*/  ULDC UR10, c[0x0][0x28c] ;  /* 0x0000a300000a7ab9 */ /* 0x000fe40000000800 */
[----:B------:R-:W-:Y:S01]  /*1250*/  ISETP.GE.AND P1, PT, R2, UR10, PT ;  /* 0x0000000a02007c0c */ /* 0x000fe2000bf26270 */
[----:B------:R-:W-:Y:S01]  /*1260*/  ULDC UR10, c[0x0][0x28c] ;  /* 0x0000a300000a7ab9 */ /* 0x000fe20000000800 */
[----:B------:R-:W-:-:S04]  /*1270*/  IADD3 R2, R4, 0x10, RZ ;  /* 0x0000001004027810 */ /* 0x000fc80007ffe0ff */
[----:B------:R-:W-:Y:S01]  /*1280*/  ISETP.GE.AND P3, PT, R2, UR10, PT ;  /* 0x0000000a02007c0c */ /* 0x000fe2000bf66270 */
[----:B------:R-:W-:Y:S01]  /*1290*/  VIADD R2, R4, 0x18 ;  /* 0x0000001804027836 */ /* 0x000fe20000000000 */
[----:B------:R-:W-:-:S04]  /*12a0*/  ULDC UR10, c[0x0][0x28c] ;  /* 0x0000a300000a7ab9 */ /* 0x000fc80000000800 */
[----:B------:R-:W-:Y:S01]  /*12b0*/  ISETP.GE.AND P5, PT, R2, UR10, PT ;  /* 0x0000000a02007c0c */ /* 0x000fe2000bfa6270 */
[----:B------:R-:W-:Y:S01]  /*12c0*/  ULDC UR10, c[0x0][0x604] ;  /* 0x00018100000a7ab9 */ /* 0x000fe20000000800 */
[----:B------:R-:W-:Y:S01]  /*12d0*/  IADD3 R2, R4, 0x50, RZ ;  /* 0x0000005004027810 */ /* 0x000fe20007ffe0ff */
[----:B------:R-:W-:Y:S02]  /*12e0*/  WARPGROUP.DEPBAR.LE gsb0, 0x0 ;  /* 0x00008000000079c5 */ /* 0x000fe40000010000 */
[----:B------:R-:W-:-:S06]  /*12f0*/  WARPGROUP.ARRIVE ;  /* 0x00000000000079c5 */ /* 0x000fcc0000000000 */
[----:B------:R-:W-:Y:S03]  /*1300*/  HGMMA.64x128x16.F32 R24, gdesc[UR12], R24, gsb0 ;  /* 0x01e000000c1879f0 */ /* 0x000fe60008000818 */
[----:B------:R-:W-:Y:S02]  /*1310*/  WARPGROUP.DEPBAR.LE gsb0, 0x0 ;  /* 0x00008000000079c5 */ /* 0x000fe40000010000 */
[----:B------:R-:W-:Y:S02]  /*1320*/  FSEL R25, R25, -INF , !P6 ;  /* 0xff80000019197808 */ /* 0x000fe40007000000 */
[----:B------:R-:W-:Y:S02]  /*1330*/  FSEL R27, R27, -INF , !P6 ;  /* 0xff8000001b1b7808 */ /* 0x000fe40007000000 */
[----:B------:R-:W-:Y:S01]  /*1340*/  ISETP.GE.AND P6, PT, R0, UR6, PT ;  /* 0x0000000600007c0c */ /* 0x000fe2000bfc6270 */
[----:B------:R-:W-:Y:S01]  /*1350*/  ULDC UR6, c[0x0][0x28c] ;  /* 0x0000a30000067ab9 */ /* 0x000fe20000000800 */
[----:B------:R-:W-:-:S02]  /*1360*/  IADD3 R0, R4, 0x20, RZ ;  /* 0x0000002004007810 */ /* 0x000fc40007ffe0ff */
[----:B------:R-:W-:Y:S02]  /*1370*/  FSEL R28, R28, -INF , !P1 ;  /* 0xff8000001c1c7808 */ /* 0x000fe40004800000 */
[----:B------:R-:W-:Y:S02]  /*1380*/  FSEL R30, R30, -INF , !P1 ;  /* 0xff8000001e1e7808 */ /* 0x000fe40004800000 */
[----:B------:R-:W-:Y:S01]  /*1390*/  ISETP.GE.AND P1, PT, R0, UR6, PT ;  /* 0x0000000600007c0c */ /* 0x000fe2000bf26270 */
[----:B------:R-:W-:Y:S01]  /*13a0*/  VIADD R0, R4, 0x21 ;  /* 0x0000002104007836 */ /* 0x000fe20000000000 */
[----:B------:R-:W-:Y:S01]  /*13b0*/  ULDC UR6, c[0x0][0x28c] ;  /* 0x0000a30000067ab9 */ /* 0x000fe20000000800 */
        /* <DEDUP_REMOVED lines=8> */
[----:B------:R-:W-:Y:S01]  /*1440*/  ULDC UR6, c[0x0][0x28c] ;  /* 0x0000a30000067ab9 */ /* 0x000fe20000000800 */
[----:B------:R-:W-:Y:S02]  /*1450*/  IADD3 R0, R4, 0x29, RZ ;  /* 0x0000002904007810 */ /* 0x000fe40007ffe0ff */
[----:B------:R-:W-:Y:S02]  /*1460*/  FSEL R33, R33, -INF , !P4 ;  /* 0xff80000021217808 */ /* 0x000fe40006000000 */
[----:B------:R-:W-:-:S02]  /*1470*/  FSEL R35, R35, -INF , !P4 ;  /* 0xff80000023237808 */ /* 0x000fc40006000000 */
[----:B------:R-:W-:Y:S01]  /*1480*/  ISETP.GE.AND P4, PT, R0, UR6, PT ;  /* 0x0000000600007c0c */ /* 0x000fe2000bf86270 */
[----:B------:R-:W-:Y:S01]  /*1490*/  VIADD R0, R4, 0x30 ;  /* 0x0000003004007836 */ /* 0x000fe20000000000 */
[----:B------:R-:W-:Y:S01]  /*14a0*/  ULDC UR6, c[0x0][0x28c] ;  /* 0x0000a30000067ab9 */ /* 0x000fe20000000800 */
[----:B------:R-:W-:Y:S02]  /*14b0*/  FSEL R36, R36, -INF , !P5 ;  /* 0xff80000024247808 */ /* 0x000fe40006800000 */
[----:B------:R-:W-:Y:S02]  /*14c0*/  FSEL R38, R38, -INF , !P5 ;  /* 0xff80000026267808 */ /* 0x000fe40006800000 */
[----:B------:R-:W-:Y:S01]  /*14d0*/  ISETP.GE.AND P5, PT, R0, UR6, PT ;  /* 0x0000000600007c0c */ /* 0x000fe2000bfa6270 */
[----:B------:R-:W-:Y:S01]  /*14e0*/  ULDC UR6, c[0x0][0x28c] ;  /* 0x0000a30000067ab9 */ /* 0x000fe20000000800 */
[----:B------:R-:W-:Y:S02]  /*14f0*/  IADD3 R0, R4, 0x31, RZ ;  /* 0x0000003104007810 */ /* 0x000fe40007ffe0ff */
[----:B------:R-:W-:-:S02]  /*1500*/  FSEL R37, R37, -INF , !P6 ;  /* 0xff80000025257808 */ /* 0x000fc40007000000 */
[----:B------:R-:W-:Y:S02]  /*1510*/  FSEL R39, R39, -INF , !P6 ;  /* 0xff80000027277808 */ /* 0x000fe40007000000 */
[----:B------:R-:W-:Y:S01]  /*1520*/  ISETP.GE.AND P6, PT, R0, UR6, PT ;  /* 0x0000000600007c0c */ /* 0x000fe2000bfc6270 */
[----:B------:R-:W-:Y:S01]  /*1530*/  ULDC UR6, c[0x0][0x28c] ;  /* 0x0000a30000067ab9 */ /* 0x000fe20000000800 */
[----:B------:R-:W-:Y:S02]  /*1540*/  IADD3 R0, R4, 0x38, RZ ;  /* 0x0000003804007810 */ /* 0x000fe40007ffe0ff */
[----:B------:R-:W-:Y:S02]  /*1550*/  FSEL R40, R40, -INF , !P1 ;  /* 0xff80000028287808 */ /* 0x000fe40004800000 */
[----:B------:R-:W-:Y:S02]  /*1560*/  FSEL R42, R42, -INF , !P1 ;  /* 0xff8000002a2a7808 */ /* 0x000fe40004800000 */
[----:B------:R-:W-:Y:S01]  /*1570*/  ISETP.GE.AND P1, PT, R0, UR6, PT ;  /* 0x0000000600007c0c */ /* 0x000fe2000bf26270 */
[----:B------:R-:W-:Y:S01]  /*1580*/  VIADD R0, R4, 0x39 ;  /* 0x0000003904007836 */ /* 0x000fe20000000000 */
[----:B------:R-:W-:Y:S01]  /*1590*/  ULDC UR6, c[0x0][0x28c] ;  /* 0x0000a30000067ab9 */ /* 0x000fe20000000800 */
        /* <DEDUP_REMOVED lines=14> */
[----:B------:R-:W-:Y:S01]  /*1680*/  FSEL R48, R48, -INF , !P5 ;  /* 0xff80000030307808 */ /* 0x000fe20006800000 */
[----:B------:R-:W-:Y:S01]  /*1690*/  VIADD R0, R4, 0x48 ;  /* 0x0000004804007836 */ /* 0x000fe20000000000 */
[----:B------:R-:W-:Y:S02]  /*16a0*/  FSEL R50, R50, -INF , !P5 ;  /* 0xff80000032327808 */ /* 0x000fe40006800000 */
[----:B------:R-:W-:Y:S01]  /*16b0*/  ISETP.GE.AND P5, PT, R4, UR6, PT ;  /* 0x0000000604007c0c */ /* 0x000fe2000bfa6270 */
[----:B------:R-:W-:Y:S01]  /*16c0*/  ULDC UR6, c[0x0][0x28c] ;  /* 0x0000a30000067ab9 */ /* 0x000fe20000000800 */
[----:B------:R-:W-:-:S02]  /*16d0*/  FSEL R49, R49, -INF , !P6 ;  /* 0xff80000031317808 */ /* 0x000fc40007000000 */
[----:B------:R-:W-:Y:S02]  /*16e0*/  FSEL R26, R26, -INF , !P5 ;  /* 0xff8000001a1a7808 */ /* 0x000fe40006800000 */
[----:B------:R-:W-:Y:S02]  /*16f0*/  FSEL R51, R51, -INF , !P6 ;  /* 0xff80000033337808 */ /* 0x000fe40007000000 */
[----:B------:R-:W-:Y:S01]  /*1700*/  ISETP.GE.AND P6, PT, R0, UR6, PT ;  /* 0x0000000600007c0c */ /* 0x000fe2000bfc6270 */
[----:B------:R-:W-:Y:S01]  /*1710*/  ULDC UR6, c[0x0][0x28c] ;  /* 0x0000a30000067ab9 */ /* 0x000fe20000000800 */
[----:B------:R-:W-:Y:S02]  /*1720*/  IADD3 R0, R4, 0x49, RZ ;  /* 0x0000004904007810 */ /* 0x000fe40007ffe0ff */
[----:B------:R-:W-:Y:S02]  /*1730*/  FMNMX R3, R26, R27, !PT ;  /* 0x0000001b1a037209 */ /* 0x000fe40007800000 */
[----:B------:R-:W-:-:S02]  /*1740*/  FSEL R52, R52, -INF , !P1 ;  /* 0xff80000034347808 */ /* 0x000fc40004800000 */
[----:B------:R-:W-:Y:S02]  /*1750*/  FSEL R54, R54, -INF , !P1 ;  /* 0xff80000036367808 */ /* 0x000fe40004800000 */
[----:B------:R-:W-:Y:S01]  /*1760*/  ISETP.GE.AND P1, PT, R0, UR6, PT ;  /* 0x0000000600007c0c */ /* 0x000fe2000bf26270 */
[----:B------:R-:W-:Y:S01]  /*1770*/  ULDC UR6, c[0x0][0x28c] ;  /* 0x0000a30000067ab9 */ /* 0x000fe20000000800 */
[----:B------:R-:W-:Y:S02]  /*1780*/  FMNMX R0, R30, R3, !PT ;  /* 0x000000031e007209 */ /* 0x000fe40007800000 */
[----:B------:R-:W-:Y:S02]  /*1790*/  FSEL R53, R53, -INF , !P2 ;  /* 0xff80000035357808 */ /* 0x000fe40005000000 */
[----:B------:R-:W-:Y:S02]  /*17a0*/  FMNMX R3, R31, R0, !PT ;  /* 0x000000001f037209 */ /* 0x000fe40007800000 */
[----:B------:R-:W-:-:S02]  /*17b0*/  FSEL R55, R55, -INF , !P2 ;  /* 0xff80000037377808 */ /* 0x000fc40005000000 */
[----:B------:R-:W-:Y:S02]  /*17c0*/  FMNMX R0, R34, R3, !PT ;  /* 0x0000000322007209 */ /* 0x000fe40007800000 */
[----:B------:R-:W-:Y:S01]  /*17d0*/  ISETP.GE.AND P2, PT, R2, UR6, PT ;  /* 0x0000000602007c0c */ /* 0x000fe2000bf46270 */
[----:B------:R-:W-:Y:S01]  /*17e0*/  VIADD R2, R4, 0x51 ;  /* 0x0000005104027836 */ /* 0x000fe20000000000 */
[----:B------:R-:W-:Y:S01]  /*17f0*/  FMNMX R3, R35, R0, !PT ;  /* 0x0000000023037209 */ /* 0x000fe20007800000 */
[----:B------:R-:W-:Y:S01]  /*1800*/  ULDC UR6, c[0x0][0x28c] ;  /* 0x0000a30000067ab9 */ /* 0x000fe20000000800 */
[----:B------:R-:W-:Y:S02]  /*1810*/  FSEL R56, R56, -INF , !P3 ;  /* 0xff80000038387808 */ /* 0x000fe40005800000 */
[----:B------:R-:W-:Y:S02]  /*1820*/  FMNMX R0, R38, R3, !PT ;  /* 0x0000000326007209 */ /* 0x000fe40007800000 */
[----:B------:R-:W-:-:S02]  /*1830*/  FSEL R58, R58, -INF , !P3 ;  /* 0xff8000003a3a7808 */ /* 0x000fc40005800000 */
[----:B------:R-:W-:Y:S01]  /*1840*/  ISETP.GE.AND P3, PT, R2, UR6, PT ;  /* 0x0000000602007c0c */ /* 0x000fe2000bf66270 */
[----:B------:R-:W-:Y:S01]  /*1850*/  ULDC UR6, c[0x0][0x28c] ;  /* 0x0000a30000067ab9 */ /* 0x000fe20000000800 */
[----:B------:R-:W-:Y:S02]  /*1860*/  IADD3 R2, R4, 0x58, RZ ;  /* 0x0000005804027810 */ /* 0x000fe40007ffe0ff */
[----:B------:R-:W-:Y:S02]  /*1870*/  FMNMX R3, R39, R0, !PT ;  /* 0x0000000027037209 */ /* 0x000fe40007800000 */
[----:B------:R-:W-:Y:S02]  /*1880*/  FSEL R57, R57, -INF , !P4 ;  /* 0xff80000039397808 */ /* 0x000fe40006000000 */
[----:B------:R-:W-:Y:S02]  /*1890*/  FSEL R59, R59, -INF , !P4 ;  /* 0xff8000003b3b7808 */ /* 0x000fe40006000000 */
[----:B------:R-:W-:Y:S01]  /*18a0*/  ISETP.GE.AND P4, PT, R2, UR6, PT ;  /* 0x0000000602007c0c */ /* 0x000fe2000bf86270 */
[----:B------:R-:W-:Y:S01]  /*18b0*/  ULDC UR6, c[0x0][0x28c] ;  /* 0x0000a30000067ab9 */ /* 0x000fe20000000800 */
[----:B------:R-:W-:-:S02]  /*18c0*/  IADD3 R2, R4, 0x59, RZ ;  /* 0x0000005904027810 */ /* 0x000fc40007ffe0ff */
[----:B------:R-:W-:Y:S02]  /*18d0*/  FMNMX R0, R42, R3, !PT ;  /* 0x000000032a007209 */ /* 0x000fe40007800000 */
[----:B------:R-:W-:Y:S02]  /*18e0*/  FSEL R60, R60, -INF , !P6 ;  /* 0xff8000003c3c7808 */ /* 0x000fe40007000000 */
[----:B------:R-:W-:Y:S02]  /*18f0*/  FSEL R62, R62, -INF , !P6 ;  /* 0xff8000003e3e7808 */ /* 0x000fe40007000000 */
[----:B------:R-:W-:Y:S01]  /*1900*/  ISETP.GE.AND P6, PT, R2, UR6, PT ;  /* 0x0000000602007c0c */ /* 0x000fe2000bfc6270 */
[----:B------:R-:W-:Y:S01]  /*1910*/  VIADD R2, R4, 0x60 ;  /* 0x0000006004027836 */ /* 0x000fe20000000000 */
[----:B------:R-:W-:Y:S01]  /*1920*/  FMNMX R3, R43, R0, !PT ;  /* 0x000000002b037209 */ /* 0x000fe20007800000 */
[----:B------:R-:W-:Y:S01]  /*1930*/  ULDC UR6, c[0x0][0x28c] ;  /* 0x0000a30000067ab9 */ /* 0x000fe20000000800 */
[----:B------:R-:W-:-:S02]  /*1940*/  FSEL R61, R61, -INF , !P1 ;  /* 0xff8000003d3d7808 */ /* 0x000fc40004800000 */
[----:B------:R-:W-:Y:S02]  /*1950*/  FMNMX R0, R46, R3, !PT ;  /* 0x000000032e007209 */ /* 0x000fe40007800000 */
[----:B------:R-:W-:Y:S02]  /*1960*/  FSEL R63, R63, -INF , !P1 ;  /* 0xff8000003f3f7808 */ /* 0x000fe40004800000 */
[----:B------:R-:W-:Y:S01]  /*1970*/  ISETP.GE.AND P1, PT, R2, UR6, PT ;  /* 0x0000000602007c0c */ /* 0x000fe2000bf26270 */
[----:B------:R-:W-:Y:S01]  /*1980*/  ULDC UR6, c[0x0][0x28c] ;  /* 0x0000a30000067ab9 */ /* 0x000fe20000000800 */
[----:B------:R-:W-:Y:S02]  /*1990*/  IADD3 R2, R4, 0x61, RZ ;  /* 0x0000006104027810 */ /* 0x000fe40007ffe0ff */
[----:B------:R-:W-:Y:S02]  /*19a0*/  FMNMX R3, R47, R0, !PT ;  /* 0x000000002f037209 */ /* 0x000fe40007800000 */
[----:B------:R-:W-:-:S02]  /*19b0*/  FSEL R0, R24, -INF , !P5 ;  /* 0xff80000018007808 */ /* 0x000fc40006800000 */
[----:B------:R-:W-:Y:S01]  /*19c0*/  ISETP.GE.AND P5, PT, R2, UR6, PT ;  /* 0x0000000602007c0c */ /* 0x000fe2000bfa6270 */
[----:B------:R-:W-:Y:S01]  /*19d0*/  ULDC UR6, c[0x0][0x28c] ;  /* 0x0000a30000067ab9 */ /* 0x000fe20000000800 */
[----:B------:R-:W-:Y:S02]  /*19e0*/  FMNMX R2, R50, R3, !PT ;  /* 0x0000000332027209 */ /* 0x000fe40007800000 */
[----:B------:R-:W-:Y:S02]  /*19f0*/  FMNMX R3, R0, R25, !PT ;  /* 0x0000001900037209 */ /* 0x000fe40007800000 */
[----:B------:R-:W-:Y:S02]  /*1a00*/  FMNMX R5, R51, R2, !PT ;  /* 0x0000000233057209 */ /* 0x000fe40007800000 */
[----:B------:R-:W-:Y:S02]  /*1a10*/  FMNMX R2, R28, R3, !PT ;  /* 0x000000031c027209 */ /* 0x000fe40007800000 */
[----:B------:R-:W-:-:S02]  /*1a20*/  FMNMX R8, R54, R5, !PT ;  /* 0x0000000536087209 */ /* 0x000fc40007800000 */
[----:B------:R-:W-:Y:S02]  /*1a30*/  FMNMX R3, R29, R2, !PT ;  /* 0x000000021d037209 */ /* 0x000fe40007800000 */
[----:B------:R-:W-:Y:S02]  /*1a40*/  FMNMX R5, R55, R8, !PT ;  /* 0x0000000837057209 */ /* 0x000fe40007800000 */
[----:B------:R-:W-:Y:S02]  /*1a50*/  FMNMX R2, R32, R3, !PT ;  /* 0x0000000320027209 */ /* 0x000fe40007800000 */
[----:B------:R-:W-:Y:S02]  /*1a60*/  FMNMX R8, R58, R5, !PT ;  /* 0x000000053a087209 */ /* 0x000fe40007800000 */
[----:B------:R-:W-:Y:S02]  /*1a70*/  FMNMX R3, R33, R2, !PT ;  /* 0x0000000221037209 */ /* 0x000fe40007800000 */
[----:B------:R-:W-:-:S02]  /*1a80*/  FMNMX R5, R59, R8, !PT ;  /* 0x000000083b057209 */ /* 0x000fc40007800000 */
[----:B------:R-:W-:Y:S02]  /*1a90*/  FMNMX R2, R36, R3, !PT ;  /* 0x0000000324027209 */ /* 0x000fe40007800000 */
[----:B------:R-:W-:Y:S02]  /*1aa0*/  FMNMX R8, R62, R5, !PT ;  /* 0x000000053e087209 */ /* 0x000fe40007800000 */
[----:B------:R-:W-:Y:S02]  /*1ab0*/  FSEL R64, R64, -INF , !P2 ;  /* 0xff80000040407808 */ /* 0x000fe40005000000 */
[----:B------:R-:W-:Y:S02]  /*1ac0*/  FSEL R66, R66, -INF , !P2 ;  /* 0xff80000042427808 */ /* 0x000fe40005000000 */
[----:B------:R-:W-:Y:S02]  /*1ad0*/  FMNMX R3, R37, R2, !PT ;  /* 0x0000000225037209 */ /* 0x000fe40007800000 */
[----:B------:R-:W-:Y:S01]  /*1ae0*/  ISETP.GE.AND P2, PT, R7, UR6, PT ;  /* 0x0000000607007c0c */ /* 0x000fe2000bf46270 */
[----:B------:R-:W-:Y:S01]  /*1af0*/  VIADD R7, R4, 0x69 ;  /* 0x0000006904077836 */ /* 0x000fe20000000000 */
[----:B------:R-:W-:Y:S01]  /*1b00*/  FMNMX R5, R63, R8, !PT ;  /* 0x000000083f057209 */ /* 0x000fe20007800000 */
[----:B------:R-:W-:Y:S01]  /*1b10*/  ULDC UR6, c[0x0][0x28c] ;  /* 0x0000a30000067ab9 */ /* 0x000fe20000000800 */
[----:B------:R-:W-:-:S02]  /*1b20*/  FMNMX R2, R40, R3, !PT ;  /* 0x0000000328027209 */ /* 0x000fc40007800000 */
[----:B------:R-:W-:Y:S02]  /*1b30*/  FSEL R65, R65, -INF , !P3 ;  /* 0xff80000041417808 */ /* 0x000fe40005800000 */
[----:B------:R-:W-:Y:S02]  /*1b40*/  FSEL R67, R67, -INF , !P3 ;  /* 0xff80000043437808 */ /* 0x000fe40005800000 */
[----:B------:R-:W-:Y:S01]  /*1b50*/  ISETP.GE.AND P3, PT, R7, UR6, PT ;  /* 0x0000000607007c0c */ /* 0x000fe2000bf66270 */
[----:B------:R-:W-:Y:S01]  /*1b60*/  ULDC UR6, c[0x0][0x28c] ;  /* 0x0000a30000067ab9 */ /* 0x000fe20000000800 */
[----:B------:R-:W-:Y:S02]  /*1b70*/  FMNMX R8, R66, R5, !PT ;  /* 0x0000000542087209 */ /* 0x000fe40007800000 */
[----:B------:R-:W-:Y:S02]  /*1b80*/  IADD3 R7, R4, 0x70, RZ ;  /* 0x0000007004077810 */ /* 0x000fe40007ffe0ff */
[----:B------:R-:W-:-:S02]  /*1b90*/  FMNMX R3, R41, R2, !PT ;  /* 0x0000000229037209 */ /* 0x000fc40007800000 */
[----:B------:R-:W-:Y:S02]  /*1ba0*/  FSEL R68, R68, -INF , !P4 ;  /* 0xff80000044447808 */ /* 0x000fe40006000000 */
[----:B------:R-:W-:Y:S02]  /*1bb0*/  FSEL R70, R70, -INF , !P4 ;  /* 0xff80000046467808 */ /* 0x000fe40006000000 */
[----:B------:R-:W-:Y:S02]  /*1bc0*/  FMNMX R5, R67, R8, !PT ;  /* 0x0000000843057209 */ /* 0x000fe40007800000 */
[----:B------:R-:W-:Y:S01]  /*1bd0*/  ISETP.GE.AND P4, PT, R7, UR6, PT ;  /* 0x0000000607007c0c */ /* 0x000fe2000bf86270 */
[----:B------:R-:W-:Y:S01]  /*1be0*/  ULDC UR6, c[0x0][0x28c] ;  /* 0x0000a30000067ab9 */ /* 0x000fe20000000800 */
[----:B------:R-:W-:Y:S02]  /*1bf0*/  FMNMX R2, R44, R3, !PT ;  /* 0x000000032c027209 */ /* 0x000fe40007800000 */
[----:B------:R-:W-:-:S02]  /*1c00*/  IADD3 R7, R4, 0x71, RZ ;  /* 0x0000007104077810 */ /* 0x000fc40007ffe0ff */
[----:B------:R-:W-:Y:S02]  /*1c10*/  FSEL R71, R71, -INF , !P6 ;  /* 0xff80000047477808 */ /* 0x000fe40007000000 */
[----:B------:R-:W-:Y:S02]  /*1c20*/  FMNMX R8, R70, R5, !PT ;  /* 0x0000000546087209 */ /* 0x000fe40007800000 */
[----:B------:R-:W-:Y:S02]  /*1c30*/  FMNMX R3, R45, R2, !PT ;  /* 0x000000022d037209 */ /* 0x000fe40007800000 */
[----:B------:R-:W-:Y:S02]  /*1c40*/  FSEL R69, R69, -INF , !P6 ;  /* 0xff80000045457808 */ /* 0x000fe40007000000 */
[----:B------:R-:W-:Y:S01]  /*1c50*/  ISETP.GE.AND P6, PT, R7, UR6, PT ;  /* 0x0000000607007c0c */ /* 0x000fe2000bfc6270 */
[----:B------:R-:W-:Y:S01]  /*1c60*/  ULDC UR6, c[0x0][0x28c] ;  /* 0x0000a30000067ab9 */ /* 0x000fe20000000800 */
[----:B------:R-:W2:Y:S01]  /*1c70*/  LDC R7, c[0x0][0x28c] ;  /* 0x0000a300ff077b82 */ /* 0x000ea20000000800 */
[----:B------:R-:W-:-:S02]  /*1c80*/  FSEL R74, R74, -INF , !P1 ;  /* 0xff8000004a4a7808 */ /* 0x000fc40004800000 */
[----:B------:R-:W-:Y:S02]  /*1c90*/  FMNMX R5, R71, R8, !PT ;  /* 0x0000000847057209 */ /* 0x000fe40007800000 */
[----:B------:R-:W-:Y:S02]  /*1ca0*/  FMNMX R2, R48, R3, !PT ;  /* 0x0000000330027209 */ /* 0x000fe40007800000 */
[----:B------:R-:W-:Y:S02]  /*1cb0*/  FSEL R75, R75, -INF , !P5 ;  /* 0xff8000004b4b7808 */ /* 0x000fe40006800000 */
[----:B------:R-:W-:Y:S02]  /*1cc0*/  FMNMX R8, R74, R5, !PT ;  /* 0x000000054a087209 */ /* 0x000fe40007800000 */
[----:B------:R-:W-:Y:S02]  /*1cd0*/  FMNMX R3, R49, R2, !PT ;  /* 0x0000000231037209 */ /* 0x000fe40007800000 */
[----:B------:R-:W-:-:S02]  /*1ce0*/  FMNMX R5, R75, R8, !PT ;  /* 0x000000084b057209 */ /* 0x000fc40007800000 */
[----:B------:R-:W-:Y:S02]  /*1cf0*/  FMNMX R8, R52, R3, !PT ;  /* 0x0000000334087209 */ /* 0x000fe40007800000 */
[----:B------:R-:W-:Y:S02]  /*1d00*/  FSEL R78, R78, -INF , !P2 ;  /* 0xff8000004e4e7808 */ /* 0x000fe40005000000 */
[----:B------:R-:W-:Y:S02]  /*1d10*/  FMNMX R3, R53, R8, !PT ;  /* 0x0000000835037209 */ /* 0x000fe40007800000 */
[----:B------:R-:W-:Y:S02]  /*1d20*/  IADD3 R2, R4, 0x79, RZ ;  /* 0x0000007904027810 */ /* 0x000fe40007ffe0ff */
[----:B------:R-:W-:Y:S02]  /*1d30*/  FMNMX R8, R56, R3, !PT ;  /* 0x0000000338087209 */ /* 0x000fe40007800000 */
[----:B------:R-:W-:-:S02]  /*1d40*/  FSEL R79, R79, -INF , !P3 ;  /* 0xff8000004f4f7808 */ /* 0x000fc40005800000 */
[----:B------:R-:W-:Y:S02]  /*1d50*/  FMNMX R3, R57, R8, !PT ;  /* 0x0000000839037209 */ /* 0x000fe40007800000 */
[----:B------:R-:W-:Y:S02]  /*1d60*/  FMNMX R10, R78, R5, !PT ;  /* 0x000000054e0a7209 */ /* 0x000fe40007800000 */
[----:B------:R-:W-:Y:S02]  /*1d70*/  FSEL R73, R73, -INF , !P5 ;  /* 0xff80000049497808 */ /* 0x000fe40006800000 */
[----:B--2---:R-:W-:Y:S02]  /*1d80*/  ISETP.GE.AND P5, PT, R2, R7, PT ;  /* 0x000000070200720c */ /* 0x004fe40003fa6270 */
[----:B------:R-:W-:Y:S02]  /*1d90*/  FMNMX R2, R60, R3, !PT ;  /* 0x000000033c027209 */ /* 0x000fe40007800000 */
[----:B------:R-:W-:-:S02]  /*1da0*/  FSEL R82, R82, -INF , !P4 ;  /* 0xff80000052527808 */ /* 0x000fc40006000000 */
[----:B------:R-:W-:Y:S02]  /*1db0*/  FMNMX R5, R79, R10, !PT ;  /* 0x0000000a4f057209 */ /* 0x000fe40007800000 */
[----:B------:R-:W-:Y:S02]  /*1dc0*/  FSEL R72, R72, -INF , !P1 ;  /* 0xff80000048487808 */ /* 0x000fe40004800000 */
[----:B------:R-:W-:Y:S02]  /*1dd0*/  FMNMX R3, R61, R2, !PT ;  /* 0x000000023d037209 */ /* 0x000fe40007800000 */
[----:B------:R-:W-:Y:S01]  /*1de0*/  ISETP.GE.AND P1, PT, R9, UR6, PT ;  /* 0x0000000609007c0c */ /* 0x000fe2000bf26270 */
[----:B------:R-:W-:Y:S01]  /*1df0*/  ULDC UR6, c[0x0][0x604] ;  /* 0x0001810000067ab9 */ /* 0x000fe20000000800 */
[----:B------:R-:W-:Y:S02]  /*1e00*/  FSEL R83, R83, -INF , !P6 ;  /* 0xff80000053537808 */ /* 0x000fe40007000000 */
[----:B------:R-:W-:-:S02]  /*1e10*/  FMNMX R10, R82, R5, !PT ;  /* 0x00000005520a7209 */ /* 0x000fc40007800000 */
[----:B------:R-:W-:Y:S02]  /*1e20*/  FMNMX R2, R64, R3, !PT ;  /* 0x0000000340027209 */ /* 0x000fe40007800000 */
[----:B------:R-:W-:Y:S02]  /*1e30*/  FSEL R86, R86, -INF , !P1 ;  /* 0xff80000056567808 */ /* 0x000fe40004800000 */
[----:B------:R-:W-:Y:S02]  /*1e40*/  FMNMX R5, R83, R10, !PT ;  /* 0x0000000a53057209 */ /* 0x000fe40007800000 */
[----:B------:R-:W-:Y:S02]  /*1e50*/  FMNMX R3, R65, R2, !PT ;  /* 0x0000000241037209 */ /* 0x000fe40007800000 */
[----:B------:R-:W-:Y:S02]  /*1e60*/  FSEL R87, R87, -INF , !P5 ;  /* 0xff80000057577808 */ /* 0x000fe40006800000 */
[----:B------:R-:W-:-:S02]  /*1e70*/  FMNMX R8, R86, R5, !PT ;  /* 0x0000000556087209 */ /* 0x000fc40007800000 */
[----:B------:R-:W-:Y:S02]  /*1e80*/  FMNMX R2, R68, R3, !PT ;  /* 0x0000000344027209 */ /* 0x000fe40007800000 */
[----:B------:R-:W-:Y:S02]  /*1e90*/  FMNMX R8, R87, R8, !PT ;  /* 0x0000000857087209 */ /* 0x000fe40007800000 */
[----:B------:R-:W-:Y:S02]  /*1ea0*/  FMNMX R3, R69, R2, !PT ;  /* 0x0000000245037209 */ /* 0x000fe40007800000 */
[----:B------:R-:W-:Y:S01]  /*1eb0*/  FSEL R76, R76, -INF , !P2 ;  /* 0xff8000004c4c7808 */ /* 0x000fe20005000000 */
[----:B------:R-:W2:Y:S01]  /*1ec0*/  SHFL.BFLY PT, R5, R8, 0x1, 0x1f ;  /* 0x0c201f0008057f89 */ /* 0x000ea200000e0000 */
[----:B------:R-:W-:Y:S02]  /*1ed0*/  FMNMX R2, R72, R3, !PT ;  /* 0x0000000348027209 */ /* 0x000fe40007800000 */
[----:B------:R-:W-:-:S02]  /*1ee0*/  FSEL R77, R77, -INF , !P3 ;  /* 0xff8000004d4d7808 */ /* 0x000fc40005800000 */
[----:B------:R-:W-:Y:S02]  /*1ef0*/  FMNMX R3, R73, R2, !PT ;  /* 0x0000000249037209 */ /* 0x000fe40007800000 */
[----:B------:R-:W-:Y:S02]  /*1f00*/  FSEL R80, R80, -INF , !P4 ;  /* 0xff80000050507808 */ /* 0x000fe40006000000 */
[----:B------:R-:W-:Y:S02]  /*1f10*/  FMNMX R2, R76, R3, !PT ;  /* 0x000000034c027209 */ /* 0x000fe40007800000 */
[----:B------:R-:W-:Y:S02]  /*1f20*/  FSEL R81, R81, -INF , !P6 ;  /* 0xff80000051517808 */ /* 0x000fe40007000000 */
[----:B------:R-:W-:Y:S02]  /*1f30*/  FMNMX R3, R77, R2, !PT ;  /* 0x000000024d037209 */ /* 0x000fe40007800000 */
[----:B------:R-:W-:-:S02]  /*1f40*/  FSEL R84, R84, -INF , !P1 ;  /* 0xff80000054547808 */ /* 0x000fc40004800000 */
[----:B------:R-:W-:Y:S02]  /*1f50*/  FMNMX R2, R80, R3, !PT ;  /* 0x0000000350027209 */ /* 0x000fe40007800000 */
[----:B------:R-:W-:Y:S02]  /*1f60*/  FSEL R85, R85, -INF , !P5 ;  /* 0xff80000055557808 */ /* 0x000fe40006800000 */
[----:B------:R-:W-:Y:S02]  /*1f70*/  FMNMX R3, R81, R2, !PT ;  /* 0x0000000251037209 */ /* 0x000fe40007800000 */
[----:B--2---:R-:W-:Y:S02]  /*1f80*/  FMNMX R9, R8, R5, !PT ;  /* 0x0000000508097209 */ /* 0x004fe40007800000 */
[----:B------:R-:W-:-:S03]  /*1f90*/  FMNMX R2, R84, R3, !PT ;  /* 0x0000000354027209 */ /* 0x000fc60007800000 */
[----:B------:R-:W2:Y:S01]  /*1fa0*/  SHFL.BFLY PT, R8, R9, 0x2, 0x1f ;  /* 0x0c401f0009087f89 */ /* 0x000ea200000e0000 */
[----:B------:R-:W-:-:S05]  /*1fb0*/  FMNMX R2, R85, R2, !PT ;  /* 0x0000000255027209 */ /* 0x000fca0007800000 */
[----:B------:R-:W3:Y:S01]  /*1fc0*/  SHFL.BFLY PT, R3, R2, 0x1, 0x1f ;  /* 0x0c201f0002037f89 */ /* 0x000ee200000e0000 */
[----:B--2---:R-:W-:-:S04]  /*1fd0*/  FMNMX R5, R9, R8, !PT ;  /* 0x0000000809057209 */ /* 0x004fc80007800000 */
[C---:B------:R-:W-:Y:S02]  /*1fe0*/  FSETP.NEU.AND P1, PT, R5.reuse, -INF , PT ;  /* 0xff8000000500780b */ /* 0x040fe40003f2d000 */
[----:B---3--:R-:W-:Y:S02]  /*1ff0*/  FMNMX R3, R2, R3, !PT ;  /* 0x0000000302037209 */ /* 0x008fe40007800000 */
[----:B------:R-:W-:-:S03]  /*2000*/  FSEL R8, R5, RZ, P1 ;  /* 0x000000ff05087208 */ /* 0x000fc60000800000 */
[----:B------:R-:W2:Y:S02]  /*2010*/  SHFL.BFLY PT, R2, R3, 0x2, 0x1f ;  /* 0x0c401f0003027f89 */ /* 0x000ea400000e0000 */
[----:B------:R-:W-:Y:S01]  /*2020*/  FMUL R8, R8, UR6 ;  /* 0x0000000608087c20 */ /* 0x000fe20008400000 */
[----:B------:R-:W-:-:S03]  /*2030*/  ULDC UR6, c[0x0][0x604] ;  /* 0x0001810000067ab9 */ /* 0x000fc60000000800 */
[--C-:B------:R-:W-:Y:S01]  /*2040*/  FFMA R9, R26, UR6, -R8.reuse ;  /* 0x000000061a097c23 */ /* 0x100fe20008000808 */
[----:B------:R-:W-:Y:S02]  /*2050*/  ULDC UR6, c[0x0][0x604] ;  /* 0x0001810000067ab9 */ /* 0x000fe40000000800 */
[--C-:B------:R-:W-:Y:S01]  /*2060*/  FFMA R10, R27, UR6, -R8.reuse ;  /* 0x000000061b0a7c23 */ /* 0x100fe20008000808 */
[----:B------:R-:W-:Y:S01]  /*2070*/  ULDC UR6, c[0x0][0x604] ;  /* 0x0001810000067ab9 */ /* 0x000fe20000000800 */
[----:B------:R-:W-:Y:S01]  /*2080*/  FSETP.GEU.AND P1, PT, R9, -126, PT ;  /* 0xc2fc00000900780b */ /* 0x000fe20003f2e000 */
        /* <DEDUP_REMOVED lines=13> */
[----:B--2---:R-:W-:Y:S01]  /*2160*/  FMNMX R3, R3, R2, !PT ;  /* 0x0000000203037209 */ /* 0x004fe20007800000 */
[----:B------:R-:W-:Y:S01]  /*2170*/  ULDC UR6, c[0x0][0x604] ;  /* 0x0001810000067ab9 */ /* 0x000fe20000000800 */
[----:B------:R-:W-:Y:S01]  /*2180*/  @!P4 FMUL R10, R10, 0.5 ;  /* 0x3f0000000a0ac820 */ /* 0x000fe20000400000 */
[--C-:B------:R-:W-:Y:S01]  /*2190*/  FFMA R16, R39, UR6, -R8.reuse ;  /* 0x0000000627107c23 */ /* 0x100fe20008000808 */
[----:B------:R-:W-:Y:S01]  /*21a0*/  FSETP.NEU.AND P5, PT, R3, -INF , PT ;  /* 0xff8000000300780b */ /* 0x000fe20003fad000 */
[----:B------:R-:W-:Y:S01]  /*21b0*/  ULDC UR6, c[0x0][0x604] ;  /* 0x0001810000067ab9 */ /* 0x000fe20000000800 */
[----:B------:R-:W-:Y:S01]  /*21c0*/  @!P1 FMUL R9, R9, 0.5 ;  /* 0x3f00000009099820 */ /* 0x000fe20000400000 */
[--C-:B------:R-:W-:Y:S01]  /*21d0*/  FFMA R13, R42, UR6, -R8.reuse ;  /* 0x000000062a0d7c23 */ /* 0x100fe20008000808 */
[----:B------:R-:W-:Y:S01]  /*21e0*/  FSEL R2, R3, RZ, P5 ;  /* 0x000000ff03027208 */ /* 0x000fe20002800000 */
[----:B------:R-:W2:Y:S01]  /*21f0*/  MUFU.EX2 R10, R10 ;  /* 0x0000000a000a7308 */ /* 0x000ea20000000800 */
[----:B------:R-:W-:Y:S01]  /*2200*/  FSETP.GEU.AND P5, PT, R14, -126, PT ;  /* 0xc2fc00000e00780b */ /* 0x000fe20003fae000 */
[----:B------:R-:W-:Y:S01]  /*2210*/  @!P6 FMUL R11, R11, 0.5 ;  /* 0x3f0000000b0be820 */ /* 0x000fe20000400000 */
[----:B------:R-:W-:Y:S01]  /*2220*/  @!P2 FMUL R12, R12, 0.5 ;  /* 0x3f0000000c0ca820 */ /* 0x000fe20000400000 */
[----:B------:R-:W-:Y:S01]  /*2230*/  ULDC UR6, c[0x0][0x604] ;  /* 0x0001810000067ab9 */ /* 0x000fe20000000800 */
[----:B------:R-:W-:Y:S01]  /*2240*/  @!P3 FMUL R27, R27, 0.5 ;  /* 0x3f0000001b1bb820 */ /* 0x000fe20000400000 */
[--C-:B------:R-:W-:Y:S01]  /*2250*/  FFMA R18, R43, UR6, -R8.reuse ;  /* 0x000000062b127c23 */ /* 0x100fe20008000808 */
[----:B------:R-:W-:Y:S01]  /*2260*/  ULDC UR6, c[0x0][0x604] ;  /* 0x0001810000067ab9 */ /* 0x000fe20000000800 */
[----:B------:R-:W3:Y:S01]  /*2270*/  MUFU.EX2 R11, R11 ;  /* 0x0000000b000b7308 */ /* 0x000ee20000000800 */
[----:B------:R-:W-:Y:S01]  /*2280*/  FFMA R35, R46, UR6, -R8 ;  /* 0x000000062e237c23 */ /* 0x000fe20008000808 */
[----:B------:R-:W-:-:S02]  /*2290*/  ULDC UR6, c[0x0][0x604] ;  /* 0x0001810000067ab9 */ /* 0x000fc40000000800 */
[--C-:B------:R-:W-:Y:S01]  /*22a0*/  FFMA R20, R47, UR6, -R8.reuse ;  /* 0x000000062f147c23 */ /* 0x100fe20008000808 */
[----:B------:R-:W-:Y:S01]  /*22b0*/  ULDC UR6, c[0x0][0x604] ;  /* 0x0001810000067ab9 */ /* 0x000fe20000000800 */
[----:B------:R-:W-:Y:S01]  /*22c0*/  @!P5 FMUL R14, R14, 0.5 ;  /* 0x3f0000000e0ed820 */ /* 0x000fe20000400000 */
[--C-:B------:R-:W-:Y:S01]  /*22d0*/  FFMA R15, R50, UR6, -R8.reuse ;  /* 0x00000006320f7c23 */ /* 0x100fe20008000808 */
[----:B------:R-:W4:Y:S01]  /*22e0*/  MUFU.EX2 R12, R12 ;  /* 0x0000000c000c7308 */ /* 0x000f220000000800 */
[----:B--2---:R-:W-:Y:S01]  /*22f0*/  @!P4 FMUL R10, R10, R10 ;  /* 0x0000000a0a0ac220 */ /* 0x004fe20000400000 */
[----:B------:R-:W-:Y:S01]  /*2300*/  FSETP.GEU.AND P4, PT, R16, -126, PT ;  /* 0xc2fc00001000780b */ /* 0x000fe20003f8e000 */
[----:B------:R-:W-:Y:S02]  /*2310*/  ULDC UR6, c[0x0][0x604] ;  /* 0x0001810000067ab9 */ /* 0x000fe40000000800 */
[----:B------:R-:W-:Y:S01]  /*2320*/  FFMA R22, R51, UR6, -R8 ;  /* 0x0000000633167c23 */ /* 0x000fe20008000808 */
[----:B------:R-:W-:-:S02]  /*2330*/  ULDC UR6, c[0x0][0x604] ;  /* 0x0001810000067ab9 */ /* 0x000fc40000000800 */
[----:B------:R-:W2:Y:S01]  /*2340*/  MUFU.EX2 R14, R14 ;  /* 0x0000000e000e7308 */ /* 0x000ea20000000800 */
[----:B---3--:R-:W-:Y:S01]  /*2350*/  @!P6 FMUL R11, R11, R11 ;  /* 0x0000000b0b0be220 */ /* 0x008fe20000400000 */
[----:B------:R-:W-:Y:S01]  /*2360*/  FSETP.GEU.AND P6, PT, R35, -126, PT ;  /* 0xc2fc00002300780b */ /* 0x000fe20003fce000 */
[--C-:B------:R-:W-:Y:S01]  /*2370*/  FFMA R24, R54, UR6, -R8.reuse ;  /* 0x0000000636187c23 */ /* 0x100fe20008000808 */
[----:B------:R-:W-:Y:S02]  /*2380*/  ULDC UR6, c[0x0][0x604] ;  /* 0x0001810000067ab9 */ /* 0x000fe40000000800 */
[----:B------:R-:W-:Y:S01]  /*2390*/  FFMA R55, R55, UR6, -R8 ;  /* 0x0000000637377c23 */ /* 0x000fe20008000808 */
[----:B------:R-:W-:Y:S01]  /*23a0*/  @!P4 FMUL R16, R16, 0.5 ;  /* 0x3f0000001010c820 */ /* 0x000fe20000400000 */
[----:B------:R-:W3:Y:S01]  /*23b0*/  MUFU.EX2 R9, R9 ;  /* 0x0000000900097308 */ /* 0x000ee20000000800 */
[----:B----4-:R-:W-:Y:S01]  /*23c0*/  @!P2 FMUL R12, R12, R12 ;  /* 0x0000000c0c0ca220 */ /* 0x010fe20000400000 */
[----:B------:R-:W-:Y:S01]  /*23d0*/  FSETP.GEU.AND P2, PT, R18, -126, PT ;  /* 0xc2fc00001200780b */ /* 0x000fe20003f4e000 */
[----:B------:R-:W-:-:S02]  /*23e0*/  ULDC UR6, c[0x0][0x604] ;  /* 0x0001810000067ab9 */ /* 0x000fc40000000800 */
[--C-:B------:R-:W-:Y:S01]  /*23f0*/  FFMA R58, R58, UR6, -R8.reuse ;  /* 0x000000063a3a7c23 */ /* 0x100fe20008000808 */
[----:B------:R-:W-:Y:S01]  /*2400*/  ULDC UR6, c[0x0][0x604] ;  /* 0x0001810000067ab9 */ /* 0x000fe20000000800 */
[----:B------:R-:W-:Y:S01]  /*2410*/  @!P6 FMUL R35, R35, 0.5 ;  /* 0x3f0000002323e820 */ /* 0x000fe20000400000 */
[----:B------:R-:W4:Y:S01]  /*2420*/  MUFU.EX2 R16, R16 ;  /* 0x0000001000107308 */ /* 0x000f220000000800 */
[----:B--2---:R-:W-:Y:S01]  /*2430*/  @!P5 FMUL R14, R14, R14 ;  /* 0x0000000e0e0ed220 */ /* 0x004fe20000400000 */
[----:B------:R-:W-:Y:S01]  /*2440*/  FSETP.GEU.AND P5, PT, R20, -126, PT ;  /* 0xc2fc00001400780b */ /* 0x000fe20003fae000 */
[--C-:B------:R-:W-:Y:S01]  /*2450*/  FFMA R59, R59, UR6, -R8.reuse ;  /* 0x000000063b3b7c23 */ /* 0x100fe20008000808 */
[----:B------:R-:W-:Y:S02]  /*2460*/  ULDC UR6, c[0x0][0x604] ;  /* 0x0001810000067ab9 */ /* 0x000fe40000000800 */
[----:B------:R-:W-:Y:S01]  /*2470*/  FFMA R62, R62, UR6, -R8 ;  /* 0x000000063e3e7c23 */ /* 0x000fe20008000808 */
[----:B------:R-:W-:Y:S01]  /*2480*/  @!P2 FMUL R18, R18, 0.5 ;  /* 0x3f0000001212a820 */ /* 0x000fe20000400000 */
[----:B------:R-:W2:Y:S01]  /*2490*/  MUFU.EX2 R27, R27 ;  /* 0x0000001b001b7308 */ /* 0x000ea20000000800 */
[----:B---3--:R-:W-:Y:S01]  /*24a0*/  @!P1 FMUL R9, R9, R9 ;  /* 0x0000000909099220 */ /* 0x008fe20000400000 */
[----:B------:R-:W-:Y:S01]  /*24b0*/  FSETP.GEU.AND P1, PT, R31, -126, PT ;  /* 0xc2fc00001f00780b */ /* 0x000fe20003f2e000 */
[----:B------:R-:W-:-:S02]  /*24c0*/  ULDC UR6, c[0x0][0x604] ;  /* 0x0001810000067ab9 */ /* 0x000fc40000000800 */
[--C-:B------:R-:W-:Y:S01]  /*24d0*/  FFMA R63, R63, UR6, -R8.reuse ;  /* 0x000000063f3f7c23 */ /* 0x100fe20008000808 */
[----:B------:R-:W-:Y:S01]  /*24e0*/  ULDC UR6, c[0x0][0x604] ;  /* 0x0001810000067ab9 */ /* 0x000fe20000000800 */
[----:B------:R-:W-:Y:S01]  /*24f0*/  @!P5 FMUL R20, R20, 0.5 ;  /* 0x3f0000001414d820 */ /* 0x000fe20000400000 */
[----:B------:R-:W3:Y:S01]  /*2500*/  MUFU.EX2 R35, R35 ;  /* 0x0000002300237308 */ /* 0x000ee20000000800 */
[----:B----4-:R-:W-:Y:S01]  /*2510*/  @!P4 FMUL R16, R16, R16 ;  /* 0x000000101010c220 */ /* 0x010fe20000400000 */
[----:B------:R-:W-:Y:S01]  /*2520*/  FSETP.GEU.AND P4, PT, R22, -126, PT ;  /* 0xc2fc00001600780b */ /* 0x000fe20003f8e000 */
[--C-:B------:R-:W-:Y:S01]  /*2530*/  FFMA R66, R66, UR6, -R8.reuse ;  /* 0x0000000642427c23 */ /* 0x100fe20008000808 */
[----:B------:R-:W-:Y:S02]  /*2540*/  ULDC UR6, c[0x0][0x604] ;  /* 0x0001810000067ab9 */ /* 0x000fe40000000800 */
[----:B------:R-:W-:Y:S01]  /*2550*/  FFMA R67, R67, UR6, -R8 ;  /* 0x0000000643437c23 */ /* 0x000fe20008000808 */
[----:B------:R-:W-:Y:S01]  /*2560*/  @!P1 FMUL R31, R31, 0.5 ;  /* 0x3f0000001f1f9820 */ /* 0x000fe20000400000 */
[----:B------:R-:W4:Y:S01]  /*2570*/  MUFU.EX2 R18, R18 ;  /* 0x0000001200127308 */ /* 0x000f220000000800 */
[----:B--2---:R-:W-:Y:S01]  /*2580*/  @!P3 FMUL R27, R27, R27 ;  /* 0x0000001b1b1bb220 */ /* 0x004fe20000400000 */
[----:B------:R-:W-:Y:S01]  /*2590*/  FSETP.GEU.AND P3, PT, R13, -126, PT ;  /* 0xc2fc00000d00780b */ /* 0x000fe20003f6e000 */
[----:B------:R-:W-:-:S02]  /*25a0*/  ULDC UR6, c[0x0][0x604] ;  /* 0x0001810000067ab9 */ /* 0x000fc40000000800 */
[--C-:B------:R-:W-:Y:S01]  /*25b0*/  FFMA R70, R70, UR6, -R8.reuse ;  /* 0x0000000646467c23 */ /* 0x100fe20008000808 */
[----:B------:R-:W-:Y:S01]  /*25c0*/  ULDC UR6, c[0x0][0x604] ;  /* 0x0001810000067ab9 */ /* 0x000fe20000000800 */
[----:B------:R-:W-:Y:S01]  /*25d0*/  @!P4 FMUL R22, R22, 0.5 ;  /* 0x3f0000001616c820 */ /* 0x000fe20000400000 */
        /* <DEDUP_REMOVED lines=39> */
[----:B------:R-:W-:Y:S01]  /*2850*/  FFMA R8, R87, UR6, -R8 ;  /* 0x0000000657087c23 */ /* 0x000fe20008000808 */
[----:B------:R-:W-:Y:S01]  /*2860*/  ULDC UR6, c[0x0][0x604] ;  /* 0x0001810000067ab9 */ /* 0x000fe20000000800 */
[----:B------:R-:W-:Y:S01]  /*2870*/  @!P4 FMUL R63, R63, 0.5 ;  /* 0x3f0000003f3fc820 */ /* 0x000fe20000400000 */
[----:B------:R-:W2:Y:S01]  /*2880*/  MUFU.EX2 R47, R59 ;  /* 0x0000003b002f7308 */ /* 0x000ea20000000800 */
[----:B---3--:R-:W-:Y:S01]  /*2890*/  @!P6 FMUL R58, R58, R58 ;  /* 0x0000003a3a3ae220 */ /* 0x008fe20000400000 */
[----:B------:R-:W-:Y:S01]  /*28a0*/  FSETP.GEU.AND P6, PT, R70, -126, PT ;  /* 0xc2fc00004600780b */ /* 0x000fe20003fce000 */
[----:B------:R-:W-:Y:S01]  /*28b0*/  FMUL R2, R2, UR6 ;  /* 0x0000000602027c20 */ /* 0x000fe20008400000 */
[----:B------:R-:W-:-:S03]  /*28c0*/  ULDC UR6, c[0x0][0x604] ;  /* 0x0001810000067ab9 */ /* 0x000fc60000000800 */
        /* <DEDUP_REMOVED lines=82> */
[----:B------:R-:W-:Y:S02]  /*2df0*/  FADD R46, R15, R82 ;  /* 0x000000520f2e7221 */ /* 0x000fe40000000000 */
[----:B------:R-:W-:Y:S01]  /*2e00*/  @!P3 FMUL R78, R78, 0.5 ;  /* 0x3f0000004e4eb820 */ /* 0x000fe20000400000 */
[----:B------:R-:W3:Y:S01]  /*2e10*/  MUFU.EX2 R8, R8 ;  /* 0x0000000800087308 */ /* 0x000ee20000000800 */
[----:B----4-:R-:W-:Y:S01]  /*2e20*/  @!P2 FMUL R83, R83, R83 ;  /* 0x000000535353a220 */ /* 0x010fe20000400000 */
[----:B------:R-:W-:-:S05]  /*2e30*/  FSETP.GEU.AND P2, PT, R25, -126, PT ;  /* 0xc2fc00001900780b */ /* 0x000fca0003f4e000 */
[----:B------:R-:W-:Y:S01]  /*2e40*/  @!P6 FMUL R28, R28, 0.5 ;  /* 0x3f0000001c1ce820 */ /* 0x000fe20000400000 */
[----:B------:R-:W4:Y:S01]  /*2e50*/  MUFU.EX2 R74, R74 ;  /* 0x0000004a004a7308 */ /* 0x000f220000000800 */
[----:B--2---:R-:W-:Y:S01]  /*2e60*/  @!P5 FMUL R87, R87, R87 ;  /* 0x000000575757d220 */ /* 0x004fe20000400000 */
[----:B------:R-:W-:-:S05]  /*2e70*/  FSETP.GEU.AND P5, PT, R29, -126, PT ;  /* 0xc2fc00001d00780b */ /* 0x000fca0003fae000 */
[----:B------:R-:W-:Y:S01]  /*2e80*/  @!P2 FMUL R25, R25, 0.5 ;  /* 0x3f0000001919a820 */ /* 0x000fe20000400000 */
[----:B------:R-:W2:Y:S01]  /*2e90*/  MUFU.EX2 R78, R78 ;  /* 0x0000004e004e7308 */ /* 0x000ea20000000800 */
[----:B---3--:R-:W-:Y:S01]  /*2ea0*/  @!P4 FMUL R8, R8, R8 ;  /* 0x000000080808c220 */ /* 0x008fe20000400000 */
[----:B------:R-:W-:-:S05]  /*2eb0*/  FSETP.GEU.AND P4, PT, R33, -126, PT ;  /* 0xc2fc00002100780b */ /* 0x000fca0003f8e000 */
        /* <DEDUP_REMOVED lines=13> */
[----:B------:R3:W5:Y:S01]  /*2f90*/  MUFU.EX2 R21, R33 ;  /* 0x0000002100157308 */ /* 0x0007620000000800 */
[----:B----4-:R-:W-:Y:S01]  /*2fa0*/  @!P6 FMUL R28, R28, R28 ;  /* 0x0000001c1c1ce220 */ /* 0x010fe20000400000 */
[----:B------:R-:W-:-:S05]  /*2fb0*/  FSETP.GEU.AND P6, PT, R40, -126, PT ;  /* 0xc2fc00002800780b */ /* 0x000fca0003fce000 */
[----:B------:R-:W-:Y:S01]  /*2fc0*/  @!P2 FMUL R37, R37, 0.5 ;  /* 0x3f0000002525a820 */ /* 0x000fe20000400000 */
[----:B------:R-:W4:Y:S01]  /*2fd0*/  MUFU.EX2 R43, R43 ;  /* 0x0000002b002b7308 */ /* 0x000f220000000800 */
[----:B--2---:R-:W-:Y:S01]  /*2fe0*/  @!P5 FMUL R19, R19, R19 ;  /* 0x000000131313d220 */ /* 0x004fe20000400000 */
[----:B------:R-:W-:Y:S01]  /*2ff0*/  FSETP.GEU.AND P5, PT, R41, -126, PT ;  /* 0xc2fc00002900780b */ /* 0x000fe20003fae000 */
[----:B---3--:R-:W-:-:S04]  /*3000*/  FADD R33, R18, R91 ;  /* 0x0000005b12217221 */ /* 0x008fc80000000000 */
[----:B------:R-:W-:Y:S01]  /*3010*/  @!P6 FMUL R40, R40, 0.5 ;  /* 0x3f0000002828e820 */ /* 0x000fe20000400000 */
[----:B------:R2:W3:Y:S01]  /*3020*/  MUFU.EX2 R17, R0 ;  /* 0x0000000000117308 */ /* 0x0004e20000000800 */
[----:B-----5:R-:W-:Y:S01]  /*3030*/  @!P4 FMUL R21, R21, R21 ;  /* 0x000000151515c220 */ /* 0x020fe20000400000 */
[----:B------:R-:W-:-:S05]  /*3040*/  FSETP.GEU.AND P4, PT, R45, -126, PT ;  /* 0xc2fc00002d00780b */ /* 0x000fca0003f8e000 */
[----:B------:R-:W-:Y:S01]  /*3050*/  @!P5 FMUL R41, R41, 0.5 ;  /* 0x3f0000002929d820 */ /* 0x000fe20000400000 */
[----:B------:R-:W5:Y:S01]  /*3060*/  MUFU.EX2 R23, R37 ;  /* 0x0000002500177308 */ /* 0x000f620000000800 */
[----:B----4-:R-:W-:Y:S01]  /*3070*/  @!P1 FMUL R43, R43, R43 ;  /* 0x0000002b2b2b9220 */ /* 0x010fe20000400000 */
[----:B------:R-:W-:Y:S01]  /*3080*/  FSETP.GEU.AND P1, PT, R32, -126, PT ;  /* 0xc2fc00002000780b */ /* 0x000fe20003f2e000 */
[--C-:B--2---:R-:W-:Y:S01]  /*3090*/  FFMA R0, R57, UR6, -R2.reuse ;  /* 0x0000000639007c23 */ /* 0x104fe20008000802 */
        /* <DEDUP_REMOVED lines=11> */
[----:B-----5:R-:W-:Y:S01]  /*3150*/  @!P2 FMUL R23, R23, R23 ;  /* 0x000000171717a220 */ /* 0x020fe20000400000 */
        /* <DEDUP_REMOVED lines=15> */
[----:B------:R-:W-:Y:S01]  /*3250*/  FFMA R72, R72, UR6, -R2 ;  /* 0x0000000648487c23 */ /* 0x000fe20008000802 */
[----:B------:R-:W-:-:S03]  /*3260*/  ULDC UR6, c[0x0][0x604] ;  /* 0x0001810000067ab9 */ /* 0x000fc60000000800 */
        /* <DEDUP_REMOVED lines=17> */
[----:B------:R4:W5:Y:S01]  /*3380*/  MUFU.EX2 R61, R0 ;  /* 0x00000000003d7308 */ /* 0x0009620000000800 */
[----:B--2---:R-:W-:Y:S01]  /*3390*/  @!P6 FMUL R38, R38, R38 ;  /* 0x000000262626e220 */ /* 0x004fe20000400000 */
[----:B------:R-:W-:-:S05]  /*33a0*/  FSETP.GEU.AND P6, PT, R64, -126, PT ;  /* 0xc2fc00004000780b */ /* 0x000fca0003fce000 */
[----:B------:R-:W-:Y:S01]  /*33b0*/  @!P1 FMUL R44, R44, 0.5 ;  /* 0x3f0000002c2c9820 */ /* 0x000fe20000400000 */
[----:B------:R2:W1:Y:S01]  /*33c0*/  MUFU.EX2 R54, R25 ;  /* 0x0000001900367308 */ /* 0x0004620000000800 */
[----:B---3--:R-:W-:Y:S01]  /*33d0*/  @!P5 FMUL R57, R57, R57 ;  /* 0x000000393939d220 */ /* 0x008fe20000400000 */
[----:B------:R-:W-:Y:S01]  /*33e0*/  FSETP.GEU.AND P5, PT, R29, -126, PT ;  /* 0xc2fc00001d00780b */ /* 0x000fe20003fae000 */
[----:B----4-:R-:W-:Y:S01]  /*33f0*/  FFMA R0, R69, UR6, -R2 ;  /* 0x0000000645007c23 */ /* 0x010fe20008000802 */
[----:B------:R-:W-:-:S03]  /*3400*/  ULDC UR6, c[0x0][0x604] ;  /* 0x0001810000067ab9 */ /* 0x000fc60000000800 */
[----:B------:R-:W-:Y:S01]  /*3410*/  @!P6 FMUL R64, R64, 0.5 ;  /* 0x3f0000004040e820 */ /* 0x000fe20000400000 */
[----:B------:R-:W3:Y:S01]  /*3420*/  MUFU.EX2 R36, R48 ;  /* 0x0000003000247308 */ /* 0x000ee20000000800 */
[--C-:B--2---:R-:W-:Y:S01]  /*3430*/  FFMA R25, R73, UR6, -R2.reuse ;  /* 0x0000000649197c23 */ /* 0x104fe20008000802 */
[----:B------:R-:W-:Y:S01]  /*3440*/  ULDC UR6, c[0x0][0x604] ;  /* 0x0001810000067ab9 */ /* 0x000fe20000000800 */
[----:B-----5:R-:W-:Y:S01]  /*3450*/  @!P4 FMUL R61, R61, R61 ;  /* 0x0000003d3d3dc220 */ /* 0x020fe20000400000 */
[----:B------:R-:W-:Y:S01]  /*3460*/  FSETP.GEU.AND P4, PT, R72, -126, PT ;  /* 0xc2fc00004800780b */ /* 0x000fe20003f8e000 */
[--C-:B------:R-:W-:Y:S01]  /*3470*/  FFMA R80, R80, UR6, -R2.reuse ;  /* 0x0000000650507c23 */ /* 0x100fe20008000802 */
[----:B------:R-:W-:Y:S01]  /*3480*/  ULDC UR6, c[0x0][0x604] ;  /* 0x0001810000067ab9 */ /* 0x000fe20000000800 */
[----:B------:R-:W-:Y:S01]  /*3490*/  @!P5 FMUL R29, R29, 0.5 ;  /* 0x3f0000001d1dd820 */ /* 0x000fe20000400000 */
[----:B------:R-:W2:Y:S01]  /*34a0*/  MUFU.EX2 R34, R44 ;  /* 0x0000002c00227308 */ /* 0x000ea20000000800 */
[----:B------:R-:W-:Y:S01]  /*34b0*/  FFMA R81, R81, UR6, -R2 ;  /* 0x0000000651517c23 */ /* 0x000fe20008000802 */
[----:B-1----:R-:W-:Y:S01]  /*34c0*/  @!P2 FMUL R54, R54, R54 ;  /* 0x000000363636a220 */ /* 0x002fe20000400000 */
[----:B------:R-:W-:Y:S01]  /*34d0*/  FSETP.GEU.AND P2, PT, R25, -126, PT ;  /* 0xc2fc00001900780b */ /* 0x000fe20003f4e000 */
[----:B------:R-:W-:-:S02]  /*34e0*/  ULDC UR6, c[0x0][0x604] ;  /* 0x0001810000067ab9 */ /* 0x000fc40000000800 */
[--C-:B------:R-:W-:Y:S01]  /*34f0*/  FFMA R76, R76, UR6, -R2.reuse ;  /* 0x000000064c4c7c23 */ /* 0x100fe20008000802 */
[----:B------:R-:W-:Y:S01]  /*3500*/  ULDC UR6, c[0x0][0x604] ;  /* 0x0001810000067ab9 */ /* 0x000fe20000000800 */
[----:B------:R-:W1:Y:S01]  /*3510*/  MUFU.EX2 R65, R64 ;  /* 0x0000004000417308 */ /* 0x000e620000000800 */
[----:B---3--:R-:W-:Y:S01]  /*3520*/  @!P3 FMUL R36, R36, R36 ;  /* 0x000000242424b220 */ /* 0x008fe20000400000 */
[----:B------:R-:W-:Y:S01]  /*3530*/  FSETP.GEU.AND P3, PT, R60, -126, PT ;  /* 0xc2fc00003c00780b */ /* 0x000fe20003f6e000 */
[----:B------:R-:W-:Y:S01]  /*3540*/  @!P4 FMUL R72, R72, 0.5 ;  /* 0x3f0000004848c820 */ /* 0x000fe20000400000 */
[--C-:B------:R-:W-:Y:S01]  /*3550*/  FFMA R77, R77, UR6, -R2.reuse ;  /* 0x000000064d4d7c23 */ /* 0x100fe20008000802 */
[----:B------:R-:W-:Y:S02]  /*3560*/  ULDC UR6, c[0x0][0x604] ;  /* 0x0001810000067ab9 */ /* 0x000fe40000000800 */
[--C-:B------:R-:W-:Y:S01]  /*3570*/  FFMA R84, R84, UR6, -R2.reuse ;  /* 0x0000000654547c23 */ /* 0x100fe20008000802 */
[----:B------:R3:W4:Y:S01]  /*3580*/  MUFU.EX2 R48, R29 ;  /* 0x0000001d00307308 */ /* 0x0007220000000800 */
[----:B--2---:R-:W-:Y:S01]  /*3590*/  @!P1 FMUL R34, R34, R34 ;  /* 0x0000002222229220 */ /* 0x004fe20000400000 */
[----:B------:R-:W-:Y:S01]  /*35a0*/  FSETP.GEU.AND P1, PT, R56, -126, PT ;  /* 0xc2fc00003800780b */ /* 0x000fe20003f2e000 */
[----:B------:R-:W-:Y:S01]  /*35b0*/  @!P2 FMUL R25, R25, 0.5 ;  /* 0x3f0000001919a820 */ /* 0x000fe20000400000 */
[----:B------:R-:W-:-:S03]  /*35c0*/  FFMA R2, R85, UR10, -R2 ;  /* 0x0000000a55027c23 */ /* 0x000fc60008000802 */
[----:B------:R-:W-:Y:S01]  /*35d0*/  @!P3 FMUL R60, R60, 0.5 ;  /* 0x3f0000003c3cb820 */ /* 0x000fe20000400000 */
[----:B------:R-:W2:Y:S01]  /*35e0*/  MUFU.EX2 R73, R72 ;  /* 0x0000004800497308 */ /* 0x000ea20000000800 */
[----:B-1----:R-:W-:Y:S01]  /*35f0*/  @!P6 FMUL R65, R65, R65 ;  /* 0x000000414141e220 */ /* 0x002fe20000400000 */
[----:B------:R-:W-:Y:S01]  /*3600*/  FSETP.GEU.AND P6, PT, R80, -126, PT ;  /* 0xc2fc00005000780b */ /* 0x000fe20003fce000 */
[----:B---3--:R-:W-:-:S04]  /*3610*/  FADD R29, R13, R74 ;  /* 0x0000004a0d1d7221 */ /* 0x008fc80000000000 */
[----:B------:R-:W-:Y:S01]  /*3620*/  @!P1 FMUL R56, R56, 0.5 ;  /* 0x3f00000038389820 */ /* 0x000fe20000400000 */
[----:B------:R1:W3:Y:S01]  /*3630*/  MUFU.EX2 R44, R25 ;  /* 0x00000019002c7308 */ /* 0x0002e20000000800 */
[----:B----4-:R-:W-:Y:S01]  /*3640*/  @!P5 FMUL R48, R48, R48 ;  /* 0x000000303030d220 */ /* 0x010fe20000400000 */
[----:B------:R-:W-:-:S05]  /*3650*/  FSETP.GEU.AND P5, PT, R81, -126, PT ;  /* 0xc2fc00005100780b */ /* 0x000fca0003fae000 */
[----:B------:R-:W-:Y:S01]  /*3660*/  @!P6 FMUL R80, R80, 0.5 ;  /* 0x3f0000005050e820 */ /* 0x000fe20000400000 */
[----:B------:R4:W5:Y:S01]  /*3670*/  MUFU.EX2 R52, R56 ;  /* 0x0000003800347308 */ /* 0x0009620000000800 */
[----:B--2---:R-:W-:Y:S01]  /*3680*/  @!P4 FMUL R73, R73, R73 ;  /* 0x000000494949c220 */ /* 0x004fe20000400000 */
[----:B------:R-:W-:Y:S01]  /*3690*/  FSETP.GEU.AND P4, PT, R76, -126, PT ;  /* 0xc2fc00004c00780b */ /* 0x000fe20003f8e000 */
[----:B-1----:R-:W-:Y:S02]  /*36a0*/  FADD R25, R11, R66 ;  /* 0x000000420b197221 */ /* 0x002fe40000000000 */
[----:B------:R-:W-:Y:S02]  /*36b0*/  FADD R37, R40, R73 ;  /* 0x0000004928257221 */ /* 0x000fe40000000000 */
[----:B------:R-:W-:Y:S01]  /*36c0*/  @!P5 FMUL R81, R81, 0.5 ;  /* 0x3f0000005151d820 */ /* 0x000fe20000400000 */
[----:B------:R1:W2:Y:S01]  /*36d0*/  MUFU.EX2 R71, R60 ;  /* 0x0000003c00477308 */ /* 0x0002a20000000800 */
[----:B---3--:R-:W-:Y:S01]  /*36e0*/  @!P2 FMUL R44, R44, R44 ;  /* 0x0000002c2c2ca220 */ /* 0x008fe20000400000 */
[----:B------:R-:W-:Y:S01]  /*36f0*/  FSETP.GEU.AND P2, PT, R77, -126, PT ;  /* 0xc2fc00004d00780b */ /* 0x000fe20003f4e000 */
[----:B------:R-:W-:Y:S01]  /*3700*/  FADD R86, R25, R46 ;  /* 0x0000002e19567221 */ /* 0x000fe20000000000 */
[----:B------:R-:W-:Y:S01]  /*3710*/  FADD R25, R27, R62 ;  /* 0x0000003e1b197221 */ /* 0x000fe20000000000 */
[----:B----4-:R-:W-:Y:S01]  /*3720*/  FADD R56, R35, R78 ;  /* 0x0000004e23387221 */ /* 0x010fe20000000000 */
[----:B------:R-:W-:Y:S01]  /*3730*/  F2FP.F16.F32.PACK_AB R27, R12, R27 ;  /* 0x0000001b0c1b723e */ /* 0x000fe200000000ff */
[----:B------:R-:W-:Y:S01]  /*3740*/  @!P4 FMUL R76, R76, 0.5 ;  /* 0x3f0000004c4cc820 */ /* 0x000fe20000400000 */
[----:B------:R-:W3:Y:S01]  /*3750*/  MUFU.EX2 R79, R80 ;  /* 0x00000050004f7308 */ /* 0x000ee20000000800 */
[----:B-----5:R-:W-:Y:S01]  /*3760*/  @!P1 FMUL R52, R52, R52 ;  /* 0x0000003434349220 */ /* 0x020fe20000400000 */
[----:B------:R-:W-:Y:S01]  /*3770*/  FSETP.GEU.AND P1, PT, R68, -126, PT ;  /* 0xc2fc00004400780b */ /* 0x000fe20003f2e000 */
[----:B-1----:R-:W-:Y:S01]  /*3780*/  FADD R60, R22, R87 ;  /* 0x00000057163c7221 */ /* 0x002fe20000000000 */
[----:B------:R-:W-:-:S03]  /*3790*/  F2FP.F16.F32.PACK_AB R35, R20, R35 ;  /* 0x000000231423723e */ /* 0x000fc600000000ff */
[----:B------:R-:W-:Y:S01]  /*37a0*/  @!P2 FMUL R77, R77, 0.5 ;  /* 0x3f0000004d4da820 */ /* 0x000fe20000400000 */
[----:B------:R-:W1:Y:S01]  /*37b0*/  MUFU.EX2 R42, R81 ;  /* 0x00000051002a7308 */ /* 0x000e620000000800 */
[----:B--2---:R-:W-:Y:S01]  /*37c0*/  @!P3 FMUL R71, R71, R71 ;  /* 0x000000474747b220 */ /* 0x004fe20000400000 */
[----:B------:R-:W-:-:S05]  /*37d0*/  FSETP.GEU.AND P3, PT, R0, -126, PT ;  /* 0xc2fc00000000780b */ /* 0x000fca0003f6e000 */
[----:B------:R-:W-:Y:S01]  /*37e0*/  @!P1 FMUL R68, R68, 0.5 ;  /* 0x3f00000044449820 */ /* 0x000fe20000400000 */
[----:B------:R2:W4:Y:S01]  /*37f0*/  MUFU.EX2 R75, R76 ;  /* 0x0000004c004b7308 */ /* 0x0005220000000800 */
[----:B---3--:R-:W-:Y:S01]  /*3800*/  @!P6 FMUL R79, R79, R79 ;  /* 0x0000004f4f4fe220 */ /* 0x008fe20000400000 */
[----:B------:R-:W-:-:S03]  /*3810*/  FSETP.GEU.AND P6, PT, R84, -126, PT ;  /* 0xc2fc00005400780b */ /* 0x000fc60003fce000 */
[----:B------:R-:W-:Y:S01]  /*3820*/  FADD R64, R36, R79 ;  /* 0x0000004f24407221 */ /* 0x000fe20000000000 */
[----:B------:R-:W-:Y:S01]  /*3830*/  F2FP.F16.F32.PACK_AB R36, R67, R36 ;  /* 0x000000244324723e */ /* 0x000fe200000000ff */
[----:B------:R-:W-:Y:S01]  /*3840*/  @!P3 FMUL R0, R0, 0.5 ;  /* 0x3f0000000000b820 */ /* 0x000fe20000400000 */
[----:B------:R-:W3:Y:S01]  /*3850*/  MUFU.EX2 R46, R77 ;  /* 0x0000004d002e7308 */ /* 0x000ee20000000800 */
[----:B-1----:R-:W-:Y:S01]  /*3860*/  @!P5 FMUL R42, R42, R42 ;  /* 0x0000002a2a2ad220 */ /* 0x002fe20000400000 */
[----:B------:R-:W-:Y:S01]  /*3870*/  FSETP.GEU.AND P5, PT, R2, -126, PT ;  /* 0xc2fc00000200780b */ /* 0x000fe20003fae000 */
[----:B--2---:R-:W-:Y:S01]  /*3880*/  FADD R76, R25, R56 ;  /* 0x00000038194c7221 */ /* 0x004fe20000000000 */
[----:B------:R-:W-:Y:S01]  /*3890*/  FADD R56, R24, R43 ;  /* 0x0000002b18387221 */ /* 0x000fe20000000000 */
[----:B------:R-:W-:Y:S01]  /*38a0*/  FADD R25, R31, R70 ;  /* 0x000000461f197221 */ /* 0x000fe20000000000 */
[----:B------:R-:W-:Y:S01]  /*38b0*/  F2FP.F16.F32.PACK_AB R31, R16, R31 ;  /* 0x0000001f101f723e */ /* 0x000fe200000000ff */
[----:B------:R-:W-:Y:S01]  /*38c0*/  @!P6 FMUL R84, R84, 0.5 ;  /* 0x3f0000005454e820 */ /* 0x000fe20000400000 */
[----:B------:R1:W2:Y:S01]  /*38d0*/  MUFU.EX2 R69, R68 ;  /* 0x0000004400457308 */ /* 0x0002a20000000800 */
[----:B------:R-:W-:Y:S01]  /*38e0*/  FADD R81, R25, R56 ;  /* 0x0000003819517221 */ /* 0x000fe20000000000 */
[----:B------:R-:W-:Y:S01]  /*38f0*/  FADD R25, R26, R61 ;  /* 0x0000003d1a197221 */ /* 0x000fe20000000000 */
[----:B----4-:R-:W-:-:S02]  /*3900*/  @!P4 FMUL R75, R75, R75 ;  /* 0x0000004b4b4bc220 */ /* 0x010fc40000400000 */
[----:B------:R-:W-:Y:S02]  /*3910*/  FADD R76, R76, R81 ;  /* 0x000000514c4c7221 */ /* 0x000fe40000000000 */
[----:B------:R-:W-:Y:S01]  /*3920*/  @!P5 FMUL R2, R2, 0.5 ;  /* 0x3f0000000202d820 */ /* 0x000fe20000400000 */
[----:B------:R4:W5:Y:S01]  /*3930*/  MUFU.EX2 R50, R0 ;  /* 0x0000000000327308 */ /* 0x0009620000000800 */
[----:B-1----:R-:W-:Y:S01]  /*3940*/  FADD R68, R67, R42 ;  /* 0x0000002a43447221 */ /* 0x002fe20000000000 */
[----:B---3--:R-:W-:-:S06]  /*3950*/  @!P2 FMUL R46, R46, R46 ;  /* 0x0000002e2e2ea220 */ /* 0x008fcc0000400000 */
[----:B------:R-:W1:Y:S01]  /*3960*/  MUFU.EX2 R77, R84 ;  /* 0x00000054004d7308 */ /* 0x000e620000000800 */
[----:B----4-:R-:W-:Y:S01]  /*3970*/  FADD R0, R9, R58 ;  /* 0x0000003a09007221 */ /* 0x010fe20000000000 */
[----:B--2---:R-:W-:-:S03]  /*3980*/  @!P1 FMUL R69, R69, R69 ;  /* 0x0000004545459220 */ /* 0x004fc60000400000 */
[----:B------:R-:W-:Y:S01]  /*3990*/  FADD R49, R0, R29 ;  /* 0x0000001d00317221 */ /* 0x000fe20000000000 */
[----:B------:R-:W-:Y:S01]  /*39a0*/  FADD R0, R10, R47 ;  /* 0x0000002f0a007221 */ /* 0x000fe20000000000 */
[----:B------:R-:W-:Y:S01]  /*39b0*/  FADD R29, R14, R51 ;  /* 0x000000330e1d7221 */ /* 0x000fe20000000000 */
[----:B------:R-:W2:Y:S01]  /*39c0*/  MUFU.EX2 R56, R2 ;  /* 0x0000000200387308 */ /* 0x000ea20000000800 */
[----:B-----5:R-:W-:Y:S01]  /*39d0*/  @!P3 FMUL R50, R50, R50 ;  /* 0x000000323232b220 */ /* 0x020fe20000400000 */
[----:B------:R-:W-:Y:S01]  /*39e0*/  FADD R53, R0, R33 ;  /* 0x0000002100357221 */ /* 0x000fe20000000000 */
        /* <DEDUP_REMOVED lines=12> */
[----:B-1----:R-:W-:Y:S01]  /*3ab0*/  @!P6 FMUL R77, R77, R77 ;  /* 0x0000004d4d4de220 */ /* 0x002fe20000400000 */
[----:B------:R-:W-:Y:S01]  /*3ac0*/  FADD R41, R0, R37 ;  /* 0x0000002500297221 */ /* 0x000fe20000000000 */
[----:B--2---:R-:W-:Y:S01]  /*3ad0*/  @!P5 FMUL R56, R56, R56 ;  /* 0x000000383838d220 */ /* 0x004fe20000400000 */
        /* <DEDUP_REMOVED lines=21> */
[----:B------:R-:W-:Y:S01]  /*3c30*/  MOV R25, UR7 ;  /* 0x0000000700197c02 */ /* 0x000fe20008000f00 */
[----:B------:R-:W-:Y:S01]  /*3c40*/  FADD R49, R49, R76 ;  /* 0x0000004c31317221 */ /* 0x000fe20000000000 */
[----:B------:R-:W-:Y:S01]  /*3c50*/  FADD R80, R53, R80 ;  /* 0x0000005035507221 */ /* 0x000fe20000000000 */
[----:B------:R-:W-:Y:S01]  /*3c60*/  F2FP.F16.F32.PACK_AB R39, R39, R24 ;  /* 0x000000182727723e */ /* 0x000fe200000000ff */
[----:B------:R-:W-:Y:S01]  /*3c70*/  FADD R45, R45, R2 ;  /* 0x000000022d2d7221 */ /* 0x000fe20000000000 */
[----:B------:R-:W-:Y:S01]  /*3c80*/  FADD R0, R41, R0 ;  /* 0x0000000029007221 */ /* 0x000fe20000000000 */
[----:B------:R-:W-:Y:S01]  /*3c90*/  F2FP.F16.F32.PACK_AB R24, R26, R17 ;  /* 0x000000111a18723e */ /* 0x000fe200000000ff */
[----:B------:R1:W-:Y:S01]  /*3ca0*/  SYNCS.ARRIVE.TRANS64.A1T0 RZ, [R25+UR25], RZ ;  /* 0x000000ff19ff79a7 */ /* 0x0003e20008100019 */
[----:B------:R-:W-:Y:S01]  /*3cb0*/  F2FP.F16.F32.PACK_AB R26, R19, R28 ;  /* 0x0000001c131a723e */ /* 0x000fe200000000ff */
[----:B------:R-:W-:Y:S01]  /*3cc0*/  FADD R2, R49, R80 ;  /* 0x0000005031027221 */ /* 0x000fe20000000000 */
[----:B------:R-:W-:Y:S01]  /*3cd0*/  F2FP.F16.F32.PACK_AB R28, R21, R32 ;  /* 0x00000020151c723e */ /* 0x000fe200000000ff */
[----:B------:R-:W-:Y:S01]  /*3ce0*/  FADD R0, R0, R45 ;  /* 0x0000002d00007221 */ /* 0x000fe20000000000 */
[----:B------:R-:W-:-:S02]  /*3cf0*/  F2FP.F16.F32.PACK_AB R32, R59, R40 ;  /* 0x000000283b20723e */ /* 0x000fc400000000ff */
[----:B------:R-:W-:Y:S02]  /*3d00*/  F2FP.F16.F32.PACK_AB R53, R47, R58 ;  /* 0x0000003a2f35723e */ /* 0x000fe400000000ff */
[----:B------:R-:W-:Y:S02]  /*3d10*/  F2FP.F16.F32.PACK_AB R49, R51, R66 ;  /* 0x000000423331723e */ /* 0x000fe400000000ff */
[----:B------:R-:W-:Y:S02]  /*3d20*/  F2FP.F16.F32.PACK_AB R40, R42, R79 ;  /* 0x0000004f2a28723e */ /* 0x000fe400000000ff */
[----:B-1----:R-:W-:Y:S02]  /*3d30*/  F2FP.F16.F32.PACK_AB R25, R10, R9 ;  /* 0x000000090a19723e */ /* 0x002fe400000000ff */
[----:B------:R-:W-:Y:S02]  /*3d40*/  F2FP.F16.F32.PACK_AB R29, R14, R11 ;  /* 0x0000000b0e1d723e */ /* 0x000fe400000000ff */
[----:B------:R-:W-:-:S02]  /*3d50*/  F2FP.F16.F32.PACK_AB R33, R18, R13 ;  /* 0x0000000d1221723e */ /* 0x000fc400000000ff */
[----:B------:R-:W-:Y:S02]  /*3d60*/  F2FP.F16.F32.PACK_AB R37, R22, R15 ;  /* 0x0000000f1625723e */ /* 0x000fe400000000ff */
[----:B------:R-:W-:Y:S02]  /*3d70*/  F2FP.F16.F32.PACK_AB R55, R55, R62 ;  /* 0x0000003e3737723e */ /* 0x000fe400000000ff */
[----:B------:R-:W-:Y:S02]  /*3d80*/  F2FP.F16.F32.PACK_AB R51, R89, R70 ;  /* 0x000000465933723e */ /* 0x000fe400000000ff */
[----:B------:R-:W-:Y:S02]  /*3d90*/  F2FP.F16.F32.PACK_AB R45, R91, R74 ;  /* 0x0000004a5b2d723e */ /* 0x000fe400000000ff */
        /* <DEDUP_REMOVED lines=11> */
[----:B------:R-:W-:Y:S01]  /*3e50*/  F2FP.F16.F32.PACK_AB R42, R56, R77 ;  /* 0x0000004d382a723e */ /* 0x000fe200000000ff */
[----:B------:R-:W-:Y:S06]  /*3e60*/  @!P0 BRA `(.L_x_19) ;  /* 0x0000000000048947 */ /* 0x000fec0003800000 */
[----:B------:R-:W-:Y:S01]  /*3e70*/  BPT.TRAP 0x1 ;  /* 0x000000040000795c */ /* 0x000fe20000300000 */
.L_x_19:
[----:B------:R-:W1:Y:S02]  /*3e80*/  SYNCS.PHASECHK.TRANS64.TRYWAIT P1, [UR37+0x1e008], R6 ;  /* 0x01e00806ff0075a7 */ /* 0x000e640008020165 */
[----:B-1----:R-:W-:Y:S05]  /*3e90*/  @!P1 BRA `(.L_x_20) ;  /* 0x000000b400009947 */ /* 0x002fea0003800000 */
.L_x_110:
[----:B------:R-:W-:Y:S01]  /*3ea0*/  UIADD3 UR6, UR24, 0x500, URZ ;  /* 0x0000050018067890 */ /* 0x000fe2000fffe03f */
[----:B------:R-:W-:Y:S01]  /*3eb0*/  WARPGROUP.ARRIVE ;  /* 0x00000000000079c5 */ /* 0x000fe20000000000 */
[----:B------:R-:W-:Y:S01]  /*3ec0*/  UMOV UR7, 0xc0000010 ;  /* 0xc000001000077882 */ /* 0x000fe20000000000 */
[----:B------:R-:W-:Y:S01]  /*3ed0*/  UIADD3 UR10, UR24, 0x600, URZ ;  /* 0x00000600180a7890 */ /* 0x000fe2000fffe03f */
[----:B------:R-:W-:Y:S01]  /*3ee0*/  F2FP.F16.F32.PACK_AB R43, R8, R43 ;  /* 0x0000002b082b723e */ /* 0x000fe200000000ff */
[----:B------:R-:W-:Y:S01]  /*3ef0*/  UMOV UR11, 0xc0000010 ;  /* 0xc0000010000b7882 */ /* 0x000fe20000000000 */
[----:B------:R-:W-:Y:S01]  /*3f00*/  UIADD3 UR14, UR24, 0x700, URZ ;  /* 0x00000700180e7890 */ /* 0x000fe2000fffe03f */
[----:B------:R-:W-:Y:S02]  /*3f10*/  UMOV UR15, 0xc0000010 ;  /* 0xc0000010000f7882 */ /* 0x000fe40000000000 */
[----:B------:R-:W-:Y:S01]  /*3f20*/  HGMMA.64x16x16.F32 R120, R24, gdesc[UR4].tnspB, RZ, !UPT, gsb0 ;  /* 0x4020000418787df0 */ /* 0x000fe2000c0008ff */
[----:B------:R-:W-:Y:S01]  /*3f30*/  UIADD3 UR18, UR24, 0x800, URZ ;  /* 0x0000080018127890 */ /* 0x000fe2000fffe03f */
[----:B------:R-:W-:Y:S01]  /*3f40*/  UMOV UR19, 0xc0000010 ;  /* 0xc000001000137882 */ /* 0x000fe20000000000 */
[----:B------:R-:W-:Y:S01]  /*3f50*/  UIADD3 UR6, UR24, 0x900, URZ ;  /* 0x0000090018067890 */ /* 0x000fe2000fffe03f */
[----:B------:R-:W-:Y:S01]  /*3f60*/  UMOV UR7, 0xc0000010 ;  /* 0xc000001000077882 */ /* 0x000fe20000000000 */
[----:B------:R-:W-:-:S02]  /*3f70*/  WARPGROUP.DEPBAR.LE gsb0, 0x0 ;  /* 0x00008000000079c5 */ /* 0x000fc40000010000 */
[----:B------:R-:W-:-:S06]  /*3f80*/  WARPGROUP.ARRIVE ;  /* 0x00000000000079c5 */ /* 0x000fcc0000000000 */
[----:B------:R-:W-:Y:S01]  /*3f90*/  HGMMA.64x16x16.F32 R112, R24, gdesc[UR8].tnspB, RZ, !UPT, gsb0 ;  /* 0x4020000818707df0 */ /* 0x000fe2000c0008ff */
[----:B------:R-:W-:Y:S01]  /*3fa0*/  UIADD3 UR10, UR24, 0x620, URZ ;  /* 0x00000620180a7890 */ /* 0x000fe2000fffe03f */
[----:B------:R-:W-:Y:S01]  /*3fb0*/  UMOV UR11, 0xc0000010 ;  /* 0xc0000010000b7882 */ /* 0x000fe20000000000 */
[----:B------:R-:W-:Y:S02]  /*3fc0*/  WARPGROUP.DEPBAR.LE gsb0, 0x0 ;  /* 0x00008000000079c5 */ /* 0x000fe40000010000 */
        /* <DEDUP_REMOVED lines=16> */
[----:B------:R-:W-:Y:S01]  /*40d0*/  HGMMA.64x16x16.F32 R120, R28, gdesc[UR4].tnspB, R120, gsb0 ;  /* 0x402000041c787df0 */ /* 0x000fe20008000878 */
        /* <DEDUP_REMOVED lines=154> */
[----:B------:R-:W-:Y:S03]  /*4a80*/  HGMMA.64x16x16.F32 R112, R40, gdesc[UR8].tnspB, R112, gsb0 ;  /* 0x4020000828707df0 */ /* 0x000fe60008000870 */
        /* <DEDUP_REMOVED lines=10> */
[----:B------:R-:W-:Y:S05]  /*4b30*/  @!P0 BRA `(.L_x_21) ;  /* 0x0000000000048947 */ /* 0x000fea0003800000 */
[----:B------:R-:W-:Y:S01]  /*4b40*/  BPT.TRAP 0x1 ;  /* 0x000000040000795c */ /* 0x000fe20000300000 */
.L_x_21:
[----:B------:R-:W-:Y:S01]  /*4b50*/  UISETP.EQ.AND UP0, UPT, UR36, URZ, !UP0 ;  /* 0x0000003f2400728c */ /* 0x000fe2000c702270 */
[----:B------:R-:W-:Y:S01]  /*4b60*/  IMAD.MOV.U32 R10, RZ, RZ, RZ ;  /* 0x000000ffff0a7224 */ /* 0x000fe200078e00ff */
[----:B------:R-:W-:Y:S02]  /*4b70*/  UIADD3 UR6, UR37, 0x1e028, URZ ;  /* 0x0001e02825067890 */ /* 0x000fe4000fffe03f */
[----:B------:R-:W-:Y:S02]  /*4b80*/  USEL UR7, URZ, 0x1, !UP0 ;  /* 0x000000013f077887 */ /* 0x000fe4000c000000 */
[----:B------:R-:W-:Y:S02]  /*4b90*/  UPRMT UR6, URZ, 0x654, UR6 ;  /* 0x000006543f067896 */ /* 0x000fe40008000006 */
[----:B------:R-:W-:-:S04]  /*4ba0*/  USEL UR7, UR7, 0x2, UP1 ;  /* 0x0000000207077887 */ /* 0x000fc80008800000 */
[----:B------:R-:W-:-:S03]  /*4bb0*/  UISETP.GT.U32.AND UP0, UPT, UR7, 0x1, UPT ;  /* 0x000000010700788c */ /* 0x000fc6000bf04070 */
[----:B------:R-:W-:Y:S03]  /*4bc0*/  SYNCS.ARRIVE.TRANS64.RED.A1T0 RZ, [UR6], RZ ;  /* 0x000000ffffff79a7 */ /* 0x000fe60008100406 */
[----:B------:R-:W-:-:S13]  /*4bd0*/  PLOP3.LUT P1, PT, PT, PT, UP0, 0x80, 0x0 ;  /* 0x000000000000781c */ /* 0x000fda0003f2f008 */
[----:B------:R-:W-:Y:S05]  /*4be0*/  @P1 BRA `(.L_x_22) ;  /* 0x0000000000041947 */ /* 0x000fea0003800000 */
[----:B------:R-:W-:Y:S01]  /*4bf0*/  BPT.TRAP 0x1 ;  /* 0x000000040000795c */ /* 0x000fe20000300000 */
.L_x_22:
[C---:B------:R-:W-:Y:S01]  /*4c00*/  ISETP.GE.AND P2, PT, R7.reuse, 0x101, PT ;  /* 0x000001010700780c */ /* 0x040fe20003f46270 */
[----:B------:R-:W-:Y:S01]  /*4c10*/  UMOV UR25, 0x1 ;  /* 0x0000000100197882 */ /* 0x000fe20000000000 */
[----:B-1----:R-:W-:Y:S01]  /*4c20*/  IADD3 R6, R7, 0x7f, RZ ;  /* 0x0000007f07067810 */ /* 0x002fe20007ffe0ff */
[----:B------:R-:W-:Y:S01]  /*4c30*/  UMOV UR27, 0x2 ;  /* 0x00000002001b7882 */ /* 0x000fe20000000000 */
[----:B------:R-:W-:Y:S02]  /*4c40*/  IADD3 R4, R4, 0x80, RZ ;  /* 0x0000008004047810 */ /* 0x000fe40007ffe0ff */
[----:B------:R-:W-:-:S04]  /*4c50*/  SHF.R.S32.HI R9, RZ, 0x1f, R6 ;  /* 0x0000001fff097819 */ /* 0x000fc80000011406 */
[----:B------:R-:W-:-:S04]  /*4c60*/  LEA.HI R6, R9, R6, RZ, 0x7 ;  /* 0x0000000609067211 */ /* 0x000fc800078f38ff */
[----:B------:R-:W-:Y:S01]  /*4c70*/  LEA.HI.SX32 R6, R6, 0xffffffff, 0x19 ;  /* 0xffffffff06067811 */ /* 0x000fe200078fcaff */
[----:B------:R-:W-:Y:S06]  /*4c80*/  @!P2 BRA `(.L_x_23) ;  /* 0x000000340000a947 */ /* 0x000fec0003800000 */
[----:B------:R-:W-:Y:S01]  /*4c90*/  IMAD.MOV.U32 R11, RZ, RZ, R3 ;  /* 0x000000ffff0b7224 */ /* 0x000fe200078e0003 */
[----:B------:R-:W-:Y:S01]  /*4ca0*/  MOV R9, R5 ;  /* 0x0000000500097202 */ /* 0x000fe20000000f00 */
[----:B------:R-:W-:Y:S01]  /*4cb0*/  UMOV UR27, 0x2 ;  /* 0x00000002001b7882 */ /* 0x000fe20000000000 */
[----:B------:R-:W-:Y:S01]  /*4cc0*/  MOV R10, RZ ;  /* 0x000000ff000a7202 */ /* 0x000fe20000000f00 */
[----:B------:R-:W-:Y:S01]  /*4cd0*/  UMOV UR25, 0x1 ;  /* 0x0000000100197882 */ /* 0x000fe20000000000 */
[----:B------:R-:W-:-:S05]  /*4ce0*/  ULDC UR29, c[0x0][0x604] ;  /* 0x00018100001d7ab9 */ /* 0x000fca0000000800 */
.L_x_34:
[----:B------:R-:W-:-:S13]  /*4cf0*/  PLOP3.LUT P3, PT, PT, PT, UP1, 0x80, 0x0 ;  /* 0x000000000000781c */ /* 0x000fda0003f6f018 */
[----:B------:R-:W-:Y:S05]  /*4d00*/  @!P3 BRA `(.L_x_24) ;  /* 0x000000000004b947 */ /* 0x000fea0003800000 */
[----:B------:R-:W-:Y:S01]  /*4d10*/  BPT.TRAP 0x1 ;  /* 0x000000040000795c */ /* 0x000fe20000300000 */
.L_x_24:
[----:B------:R-:W-:Y:S01]  /*4d20*/  ULEA UR6, UR27, UR37, 0x3 ;  /* 0x000000251b067291 */ /* 0x000fe2000f8e183f */
[----:B------:R-:W-:-:S08]  /*4d30*/  SHF.L.U32 R3, R10, 0x1f, RZ ;  /* 0x0000001f0a037819 */ /* 0x000fd000000006ff */
[----:B------:R-:W1:Y:S02]  /*4d40*/  SYNCS.PHASECHK.TRANS64.TRYWAIT P2, [UR6+0x1e000], R3 ;  /* 0x01e00003ff0075a7 */ /* 0x000e640008040146 */
[----:B-1----:R-:W-:Y:S05]  /*4d50*/  @!P2 BRA `(.L_x_25) ;  /* 0x000000a40068a947 */ /* 0x002fea0003800000 */
.L_x_111:
[----:B------:R-:W-:Y:S01]  /*4d60*/  UIMAD UR6, UR27, 0x500, UR26 ;  /* 0x000005001b0678a4 */ /* 0x000fe2000f8e021a */
[----:B------:R-:W-:Y:S01]  /*4d70*/  WARPGROUP.ARRIVE ;  /* 0x00000000000079c5 */ /* 0x000fe20000000000 */
[----:B------:R-:W-:Y:S01]  /*4d80*/  UMOV UR7, 0xc0000010 ;  /* 0xc000001000077882 */ /* 0x000fe20000000000 */
[----:B------:R-:W-:Y:S01]  /*4d90*/  UMOV UR19, 0xc0000010 ;  /* 0xc000001000137882 */ /* 0x000fe20000000000 */
[----:B------:R-:W-:Y:S02]  /*4da0*/  UIADD3 UR18, UR6, 0x100, URZ ;  /* 0x0000010006127890 */ /* 0x000fe4000fffe03f */
[----:B------:R-:W-:Y:S01]  /*4db0*/  UIADD3 UR22, UR6, 0x200, URZ ;  /* 0x0000020006167890 */ /* 0x000fe2000fffe03f */
[----:B------:R-:W-:Y:S02]  /*4dc0*/  UMOV UR23, 0xc0000010 ;  /* 0xc000001000177882 */ /* 0x000fe40000000000 */
[----:B------:R-:W-:Y:S01]  /*4dd0*/  HGMMA.64x128x16.F32 R24, gdesc[UR4], RZ, !UPT, gsb0 ;  /* 0x01e00000041879f0 */ /* 0x000fe2000c0008ff */
[----:B------:R-:W-:Y:S01]  /*4de0*/  UIADD3 UR10, UR6, 0x300, URZ ;  /* 0x00000300060a7890 */ /* 0x000fe2000fffe03f */
[----:B------:R-:W-:Y:S01]  /*4df0*/  UMOV UR11, 0xc0000010 ;  /* 0xc0000010000b7882 */ /* 0x000fe20000000000 */
[----:B------:R-:W-:Y:S01]  /*4e00*/  UIADD3 UR14, UR6, 0x400, URZ ;  /* 0x00000400060e7890 */ /* 0x000fe2000fffe03f */
[----:B------:R-:W-:Y:S01]  /*4e10*/  UMOV UR15, 0xc0000010 ;  /* 0xc0000010000f7882 */ /* 0x000fe20000000000 */
[----:B------:R-:W-:-:S04]  /*4e20*/  UIADD3 UR6, UR27, 0x1, URZ ;  /* 0x000000011b067890 */ /* 0x000fc8000fffe03f */
[----:B------:R-:W-:-:S04]  /*4e30*/  UISETP.NE.AND UP0, UPT, UR6, 0x5, UPT ;  /* 0x000000050600788c */ /* 0x000fc8000bf05270 */
[----:B------:R-:W-:Y:S02]  /*4e40*/  USEL UR7, URZ, 0x1, UP0 ;  /* 0x000000013f077887 */ /* 0x000fe40008000000 */
[----:B------:R-:W-:-:S04]  /*4e50*/  USEL UR6, UR6, URZ, UP0 ;  /* 0x0000003f06067287 */ /* 0x000fc80008000000 */
[----:B------:R-:W-:Y:S01]  /*4e60*/  LOP3.LUT R7, R10, UR7, RZ, 0x3c, !PT ;  /* 0x000000070a077c12 */ /* 0x000fe2000f8e3cff */
        /* <DEDUP_REMOVED lines=13> */
[----:B------:R-:W-:Y:S05]  /*4f40*/  @!P3 BRA `(.L_x_26) ;  /* 0x000000000004b947 */ /* 0x000fea0003800000 */
[----:B------:R-:W-:Y:S01]  /*4f50*/  BPT.TRAP 0x1 ;  /* 0x000000040000795c */ /* 0x000fe20000300000 */
.L_x_26:
[----:B-1----:R-:W-:Y:S01]  /*4f60*/  FMNMX R8, R24, R11, !PT ;  /* 0x0000000b18087209 */ /* 0x002fe20007800000 */
[----:B------:R-:W-:-:S03]  /*4f70*/  ULEA UR7, UR6, UR37, 0x3 ;  /* 0x0000002506077291 */ /* 0x000fc6000f8e183f */
[----:B------:R-:W-:-:S04]  /*4f80*/  FMNMX R3, R25, R8, !PT ;  /* 0x0000000819037209 */ /* 0x000fc80007800000 */
        /* <DEDUP_REMOVED lines=29> */
[----:B------:R-:W-:-:S05]  /*5160*/  FMNMX R8, R85, R8, !PT ;  /* 0x0000000855087209 */ /* 0x000fca0007800000 */
[----:B------:R-:W1:Y:S02]  /*5170*/  SHFL.BFLY PT, R3, R8, 0x1, 0x1f ;  /* 0x0c201f0008037f89 */ /* 0x000e6400000e0000 */
[----:B-1----:R-:W-:-:S05]  /*5180*/  FMNMX R5, R8, R3, !PT ;  /* 0x0000000308057209 */ /* 0x002fca0007800000 */
[----:B------:R-:W1:Y:S02]  /*5190*/  SHFL.BFLY PT, R10, R5, 0x2, 0x1f ;  /* 0x0c401f00050a7f89 */ /* 0x000e6400000e0000 */
[----:B-1----:R-:W-:Y:S02]  /*51a0*/  FMNMX R3, R5, R10, !PT ;  /* 0x0000000a05037209 */ /* 0x002fe40007800000 */
[----:B------:R-:W-:Y:S02]  /*51b0*/  FMNMX R10, R26, R9, !PT ;  /* 0x000000091a0a7209 */ /* 0x000fe40007800000 */
[----:B------:R-:W-:Y:S02]  /*51c0*/  FSETP.NEU.AND P2, PT, R3, -INF , PT ;  /* 0xff8000000300780b */ /* 0x000fe40003f4d000 */
[----:B------:R-:W-:Y:S02]  /*51d0*/  FMNMX R13, R27, R10, !PT ;  /* 0x0000000a1b0d7209 */ /* 0x000fe40007800000 */
[----:B------:R-:W-:-:S02]  /*51e0*/  FSEL R14, R3, RZ, P2 ;  /* 0x000000ff030e7208 */ /* 0x000fc40001000000 */
[----:B------:R-:W-:-:S03]  /*51f0*/  FMNMX R10, R30, R13, !PT ;  /* 0x0000000d1e0a7209 */ /* 0x000fc60007800000 */
[C---:B------:R-:W-:Y:S01]  /*5200*/  FMUL R128, R14.reuse, UR29 ;  /* 0x0000001d0e807c20 */ /* 0x040fe20008400000 */
[----:B------:R-:W-:Y:S01]  /*5210*/  FMNMX R5, R31, R10, !PT ;  /* 0x0000000a1f057209 */ /* 0x000fe20007800000 */
[----:B------:R-:W-:Y:S02]  /*5220*/  FADD R14, -R14, R11 ;  /* 0x0000000b0e0e7221 */ /* 0x000fe40000000100 */
[--C-:B------:R-:W-:Y:S01]  /*5230*/  FFMA R24, R24, UR29, -R128.reuse ;  /* 0x0000001d18187c23 */ /* 0x100fe20008000880 */
[--C-:B------:R-:W-:Y:S01]  /*5240*/  FFMA R13, R25, UR29, -R128.reuse ;  /* 0x0000001d190d7c23 */ /* 0x100fe20008000880 */
[----:B------:R-:W-:Y:S01]  /*5250*/  FMNMX R10, R34, R5, !PT ;  /* 0x00000005220a7209 */ /* 0x000fe20007800000 */
[--C-:B------:R-:W-:Y:S01]  /*5260*/  FFMA R8, R28, UR29, -R128.reuse ;  /* 0x0000001d1c087c23 */ /* 0x100fe20008000880 */
[--C-:B------:R-:W-:Y:S01]  /*5270*/  FFMA R15, R29, UR29, -R128.reuse ;  /* 0x0000001d1d0f7c23 */ /* 0x100fe20008000880 */
[----:B------:R-:W-:Y:S01]  /*5280*/  FSETP.GEU.AND P6, PT, R24, -126, PT ;  /* 0xc2fc00001800780b */ /* 0x000fe20003fce000 */
[--C-:B------:R-:W-:Y:S01]  /*5290*/  FFMA R17, R33, UR29, -R128.reuse ;  /* 0x0000001d21117c23 */ /* 0x100fe20008000880 */
[----:B------:R-:W-:Y:S01]  /*52a0*/  FSETP.GEU.AND P3, PT, R13, -126, PT ;  /* 0xc2fc00000d00780b */ /* 0x000fe20003f6e000 */
[--C-:B------:R-:W-:Y:S01]  /*52b0*/  FFMA R28, R32, UR29, -R128.reuse ;  /* 0x0000001d201c7c23 */ /* 0x100fe20008000880 */
[----:B------:R-:W-:Y:S01]  /*52c0*/  FMNMX R5, R35, R10, !PT ;  /* 0x0000000a23057209 */ /* 0x000fe20007800000 */
        /* <DEDUP_REMOVED lines=8> */
[----:B------:R-:W-:Y:S01]  /*5350*/  @!P6 FMUL R24, R24, 0.5 ;  /* 0x3f0000001818e820 */ /* 0x000fe20000400000 */
[----:B------:R-:W-:Y:S01]  /*5360*/  FSETP.GEU.AND P2, PT, R28, -126, PT ;  /* 0xc2fc00001c00780b */ /* 0x000fe20003f4e000 */
[----:B------:R-:W-:Y:S01]  /*5370*/  @!P3 FMUL R13, R13, 0.5 ;  /* 0x3f0000000d0db820 */ /* 0x000fe20000400000 */
[----:B------:R-:W-:Y:S01]  /*5380*/  FMNMX R10, R42, R5, !PT ;  /* 0x000000052a0a7209 */ /* 0x000fe20007800000 */
[--C-:B------:R-:W-:Y:S01]  /*5390*/  FFMA R41, R53, UR29, -R128.reuse ;  /* 0x0000001d35297c23 */ /* 0x100fe20008000880 */
[--C-:B------:R-:W-:Y:S01]  /*53a0*/  FFMA R45, R56, UR29, -R128.reuse ;  /* 0x0000001d382d7c23 */ /* 0x100fe20008000880 */
[----:B------:R-:W1:Y:S01]  /*53b0*/  MUFU.EX2 R24, R24 ;  /* 0x0000001800187308 */ /* 0x000e620000000800 */
[----:B------:R-:W-:Y:S01]  /*53c0*/  FMNMX R5, R43, R10, !PT ;  /* 0x0000000a2b057209 */ /* 0x000fe20007800000 */
[----:B------:R-:W-:Y:S01]  /*53d0*/  @!P4 FMUL R8, R8, 0.5 ;  /* 0x3f0000000808c820 */ /* 0x000fe20000400000 */
[--C-:B------:R-:W-:Y:S01]  /*53e0*/  FFMA R10, R36, UR29, -R128.reuse ;  /* 0x0000001d240a7c23 */ /* 0x100fe20008000880 */
[----:B------:R-:W-:Y:S01]  /*53f0*/  @!P5 FMUL R15, R15, 0.5 ;  /* 0x3f0000000f0fd820 */ /* 0x000fe20000400000 */
[----:B------:R-:W-:Y:S01]  /*5400*/  FMNMX R12, R46, R5, !PT ;  /* 0x000000052e0c7209 */ /* 0x000fe20007800000 */
[--C-:B------:R-:W-:Y:S01]  /*5410*/  FFMA R49, R60, UR29, -R128.reuse ;  /* 0x0000001d3c317c23 */ /* 0x100fe20008000880 */
[--C-:B------:R-:W-:Y:S01]  /*5420*/  FFMA R53, R64, UR29, -R128.reuse ;  /* 0x0000001d40357c23 */ /* 0x100fe20008000880 */
[----:B------:R-:W2:Y:S01]  /*5430*/  MUFU.EX2 R13, R13 ;  /* 0x0000000d000d7308 */ /* 0x000ea20000000800 */
[----:B------:R-:W-:Y:S01]  /*5440*/  FMNMX R5, R47, R12, !PT ;  /* 0x0000000c2f057209 */ /* 0x000fe20007800000 */
[----:B------:R-:W-:Y:S01]  /*5450*/  @!P2 FMUL R28, R28, 0.5 ;  /* 0x3f0000001c1ca820 */ /* 0x000fe20000400000 */
[--C-:B------:R-:W-:Y:S01]  /*5460*/  FFMA R56, R81, UR29, -R128.reuse ;  /* 0x0000001d51387c23 */ /* 0x100fe20008000880 */
[----:B------:R-:W-:Y:S01]  /*5470*/  FFMA R64, R85, UR29, -R128 ;  /* 0x0000001d55407c23 */ /* 0x000fe20008000880 */
[----:B------:R-:W-:Y:S01]  /*5480*/  FMNMX R12, R50, R5, !PT ;  /* 0x00000005320c7209 */ /* 0x000fe20007800000 */
[----:B------:R-:W-:-:S02]  /*5490*/  FMUL R14, R14, UR29 ;  /* 0x0000001d0e0e7c20 */ /* 0x000fc40008400000 */
[----:B------:R-:W3:Y:S01]  /*54a0*/  MUFU.EX2 R8, R8 ;  /* 0x0000000800087308 */ /* 0x000ee20000000800 */
[----:B-1----:R-:W-:Y:S01]  /*54b0*/  @!P6 FMUL R24, R24, R24 ;  /* 0x000000181818e220 */ /* 0x002fe20000400000 */
[----:B------:R-:W-:Y:S02]  /*54c0*/  FSETP.GEU.AND P6, PT, R17, -126, PT ;  /* 0xc2fc00001100780b */ /* 0x000fe40003fce000 */
[----:B------:R-:W-:Y:S01]  /*54d0*/  FMNMX R5, R51, R12, !PT ;  /* 0x0000000c33057209 */ /* 0x000fe20007800000 */
[--C-:B------:R-:W-:Y:S01]  /*54e0*/  FFMA R12, R40, UR29, -R128.reuse ;  /* 0x0000001d280c7c23 */ /* 0x100fe20008000880 */
[--C-:B------:R-:W-:Y:S01]  /*54f0*/  FFMA R40, R65, UR29, -R128.reuse ;  /* 0x0000001d41287c23 */ /* 0x100fe20008000880 */
[----:B------:R-:W-:Y:S01]  /*5500*/  FFMA R65, R72, UR29, -R128 ;  /* 0x0000001d48417c23 */ /* 0x000fe20008000880 */
[----:B------:R-:W1:Y:S01]  /*5510*/  MUFU.EX2 R15, R15 ;  /* 0x0000000f000f7308 */ /* 0x000e620000000800 */
[----:B--2---:R-:W-:Y:S01]  /*5520*/  @!P3 FMUL R13, R13, R13 ;  /* 0x0000000d0d0db220 */ /* 0x004fe20000400000 */
[----:B------:R-:W-:-:S02]  /*5530*/  FSETP.GEU.AND P3, PT, R10, -126, PT ;  /* 0xc2fc00000a00780b */ /* 0x000fc40003f6e000 */
[----:B------:R-:W-:-:S03]  /*5540*/  FMNMX R16, R54, R5, !PT ;  /* 0x0000000536107209 */ /* 0x000fc60007800000 */
[----:B------:R-:W-:Y:S01]  /*5550*/  @!P6 FMUL R17, R17, 0.5 ;  /* 0x3f0000001111e820 */ /* 0x000fe20000400000 */
[----:B------:R-:W-:Y:S01]  /*5560*/  FMNMX R5, R55, R16, !PT ;  /* 0x0000001037057209 */ /* 0x000fe20007800000 */
[--C-:B------:R-:W-:Y:S01]  /*5570*/  FFMA R16, R44, UR29, -R128.reuse ;  /* 0x0000001d2c107c23 */ /* 0x100fe20008000880 */
[----:B---3--:R-:W-:Y:S01]  /*5580*/  @!P4 FMUL R8, R8, R8 ;  /* 0x000000080808c220 */ /* 0x008fe20000400000 */
[----:B------:R-:W2:Y:S01]  /*5590*/  MUFU.EX2 R28, R28 ;  /* 0x0000001c001c7308 */ /* 0x000ea20000000800 */
[----:B------:R-:W-:Y:S01]  /*55a0*/  FSETP.GEU.AND P4, PT, R19, -126, PT ;  /* 0xc2fc00001300780b */ /* 0x000fe20003f8e000 */
[--C-:B------:R-:W-:Y:S01]  /*55b0*/  FFMA R44, R69, UR29, -R128.reuse ;  /* 0x0000001d452c7c23 */ /* 0x100fe20008000880 */
[----:B------:R-:W-:Y:S01]  /*55c0*/  FMNMX R18, R58, R5, !PT ;  /* 0x000000053a127209 */ /* 0x000fe20007800000 */
[----:B------:R-:W-:Y:S01]  /*55d0*/  @!P3 FMUL R10, R10, 0.5 ;  /* 0x3f0000000a0ab820 */ /* 0x000fe20000400000 */
[----:B------:R-:W-:Y:S01]  /*55e0*/  FFMA R69, R76, UR29, -R128 ;  /* 0x0000001d4c457c23 */ /* 0x000fe20008000880 */
[----:B-1----:R-:W-:Y:S01]  /*55f0*/  @!P5 FMUL R15, R15, R15 ;  /* 0x0000000f0f0fd220 */ /* 0x002fe20000400000 */
[----:B------:R-:W-:Y:S01]  /*5600*/  FSETP.GEU.AND P5, PT, R12, -126, PT ;  /* 0xc2fc00000c00780b */ /* 0x000fe20003fae000 */
[----:B------:R-:W1:Y:S01]  /*5610*/  MUFU.EX2 R17, R17 ;  /* 0x0000001100117308 */ /* 0x000e620000000800 */
[----:B------:R-:W-:-:S04]  /*5620*/  FMNMX R5, R59, R18, !PT ;  /* 0x000000123b057209 */ /* 0x000fc80007800000 */
[----:B------:R-:W-:Y:S01]  /*5630*/  FMNMX R18, R62, R5, !PT ;  /* 0x000000053e127209 */ /* 0x000fe20007800000 */
[----:B------:R-:W-:Y:S02]  /*5640*/  @!P4 FMUL R19, R19, 0.5 ;  /* 0x3f0000001313c820 */ /* 0x000fe40000400000 */
[----:B------:R-:W3:Y:S01]  /*5650*/  MUFU.EX2 R10, R10 ;  /* 0x0000000a000a7308 */ /* 0x000ee20000000800 */
[----:B--2---:R-:W-:Y:S01]  /*5660*/  @!P2 FMUL R28, R28, R28 ;  /* 0x0000001c1c1ca220 */ /* 0x004fe20000400000 */
[----:B------:R-:W-:Y:S02]  /*5670*/  FSETP.GEU.AND P2, PT, R21, -126, PT ;  /* 0xc2fc00001500780b */ /* 0x000fe40003f4e000 */
[----:B------:R-:W-:Y:S01]  /*5680*/  @!P5 FMUL R12, R12, 0.5 ;  /* 0x3f0000000c0cd820 */ /* 0x000fe20000400000 */
[----:B------:R-:W-:Y:S01]  /*5690*/  FMNMX R5, R63, R18, !PT ;  /* 0x000000123f057209 */ /* 0x000fe20007800000 */
[--C-:B------:R-:W-:Y:S01]  /*56a0*/  FFMA R18, R48, UR29, -R128.reuse ;  /* 0x0000001d30127c23 */ /* 0x100fe20008000880 */
[--C-:B------:R-:W-:Y:S01]  /*56b0*/  FFMA R48, R73, UR29, -R128.reuse ;  /* 0x0000001d49307c23 */ /* 0x100fe20008000880 */
[----:B------:R-:W2:Y:S01]  /*56c0*/  MUFU.EX2 R19, R19 ;  /* 0x0000001300137308 */ /* 0x000ea20000000800 */
[----:B-1----:R-:W-:Y:S01]  /*56d0*/  @!P6 FMUL R17, R17, R17 ;  /* 0x000000111111e220 */ /* 0x002fe20000400000 */
[----:B------:R-:W-:Y:S01]  /*56e0*/  FSETP.GEU.AND P6, PT, R16, -126, PT ;  /* 0xc2fc00001000780b */ /* 0x000fe20003fce000 */
[----:B------:R-:W-:Y:S01]  /*56f0*/  FFMA R73, R80, UR29, -R128 ;  /* 0x0000001d50497c23 */ /* 0x000fe20008000880 */
[----:B------:R-:W-:-:S03]  /*5700*/  FMNMX R20, R66, R5, !PT ;  /* 0x0000000542147209 */ /* 0x000fc60007800000 */
[----:B------:R-:W-:Y:S01]  /*5710*/  @!P2 FMUL R21, R21, 0.5 ;  /* 0x3f0000001515a820 */ /* 0x000fe20000400000 */
[----:B------:R-:W1:Y:S01]  /*5720*/  MUFU.EX2 R12, R12 ;  /* 0x0000000c000c7308 */ /* 0x000e620000000800 */
[----:B---3--:R-:W-:Y:S01]  /*5730*/  @!P3 FMUL R10, R10, R10 ;  /* 0x0000000a0a0ab220 */ /* 0x008fe20000400000 */
[----:B------:R-:W-:Y:S02]  /*5740*/  FSETP.GEU.AND P3, PT, R23, -126, PT ;  /* 0xc2fc00001700780b */ /* 0x000fe40003f6e000 */
[----:B------:R-:W-:Y:S01]  /*5750*/  FMNMX R5, R67, R20, !PT ;  /* 0x0000001443057209 */ /* 0x000fe20007800000 */
[--C-:B------:R-:W-:Y:S01]  /*5760*/  FFMA R20, R52, UR29, -R128.reuse ;  /* 0x0000001d34147c23 */ /* 0x100fe20008000880 */
[--C-:B------:R-:W-:Y:S01]  /*5770*/  FFMA R52, R77, UR29, -R128.reuse ;  /* 0x0000001d4d347c23 */ /* 0x100fe20008000880 */
[----:B------:R-:W-:Y:S01]  /*5780*/  @!P6 FMUL R16, R16, 0.5 ;  /* 0x3f0000001010e820 */ /* 0x000fe20000400000 */
[----:B------:R-:W3:Y:S01]  /*5790*/  MUFU.EX2 R21, R21 ;  /* 0x0000001500157308 */ /* 0x000ee20000000800 */
[----:B--2---:R-:W-:Y:S01]  /*57a0*/  @!P4 FMUL R19, R19, R19 ;  /* 0x000000131313c220 */ /* 0x004fe20000400000 */
[----:B------:R-:W-:Y:S01]  /*57b0*/  FSETP.GEU.AND P4, PT, R18, -126, PT ;  /* 0xc2fc00001200780b */ /* 0x000fe20003f8e000 */
[----:B------:R-:W-:Y:S01]  /*57c0*/  FFMA R77, R84, UR29, -R128 ;  /* 0x0000001d544d7c23 */ /* 0x000fe20008000880 */
[----:B------:R-:W-:-:S03]  /*57d0*/  FMNMX R22, R70, R5, !PT ;  /* 0x0000000546167209 */ /* 0x000fc60007800000 */
[----:B------:R-:W-:Y:S01]  /*57e0*/  @!P3 FMUL R23, R23, 0.5 ;  /* 0x3f0000001717b820 */ /* 0x000fe20000400000 */
[----:B------:R-:W2:Y:S01]  /*57f0*/  MUFU.EX2 R16, R16 ;  /* 0x0000001000107308 */ /* 0x000ea20000000800 */
[----:B-1----:R-:W-:Y:S01]  /*5800*/  @!P5 FMUL R12, R12, R12 ;  /* 0x0000000c0c0cd220 */ /* 0x002fe20000400000 */
[----:B------:R-:W-:Y:S02]  /*5810*/  FSETP.GEU.AND P5, PT, R33, -126, PT ;  /* 0xc2fc00002100780b */ /* 0x000fe40003fae000 */
[----:B------:R-:W-:-:S03]  /*5820*/  FMNMX R5, R71, R22, !PT ;  /* 0x0000001647057209 */ /* 0x000fc60007800000 */
[----:B------:R-:W-:Y:S01]  /*5830*/  @!P4 FMUL R18, R18, 0.5 ;  /* 0x3f0000001212c820 */ /* 0x000fe20000400000 */
[----:B------:R-:W1:Y:S01]  /*5840*/  MUFU.EX2 R23, R23 ;  /* 0x0000001700177308 */ /* 0x000e620000000800 */
[----:B---3--:R-:W-:Y:S01]  /*5850*/  @!P2 FMUL R21, R21, R21 ;  /* 0x000000151515a220 */ /* 0x008fe20000400000 */
[----:B------:R-:W-:Y:S02]  /*5860*/  FSETP.GEU.AND P2, PT, R20, -126, PT ;  /* 0xc2fc00001400780b */ /* 0x000fe40003f4e000 */
[----:B------:R-:W-:-:S03]  /*5870*/  FMNMX R22, R74, R5, !PT ;  /* 0x000000054a167209 */ /* 0x000fc60007800000 */
[----:B------:R-:W-:Y:S01]  /*5880*/  @!P5 FMUL R33, R33, 0.5 ;  /* 0x3f0000002121d820 */ /* 0x000fe20000400000 */
[----:B------:R-:W3:Y:S01]  /*5890*/  MUFU.EX2 R18, R18 ;  /* 0x0000001200127308 */ /* 0x000ee20000000800 */
[----:B--2---:R-:W-:Y:S01]  /*58a0*/  @!P6 FMUL R16, R16, R16 ;  /* 0x000000101010e220 */ /* 0x004fe20000400000 */
[----:B------:R-:W-:Y:S02]  /*58b0*/  FSETP.GEU.AND P6, PT, R41, -126, PT ;  /* 0xc2fc00002900780b */ /* 0x000fe40003fce000 */
[----:B------:R-:W-:Y:S01]  /*58c0*/  FMNMX R5, R75, R22, !PT ;  /* 0x000000164b057209 */ /* 0x000fe20007800000 */
[--C-:B------:R-:W-:Y:S01]  /*58d0*/  FFMA R22, R57, UR29, -R128.reuse ;  /* 0x0000001d39167c23 */ /* 0x100fe20008000880 */
[----:B------:R-:W-:Y:S01]  /*58e0*/  FFMA R57, R68, UR29, -R128 ;  /* 0x0000001d44397c23 */ /* 0x000fe20008000880 */
[----:B------:R-:W-:Y:S01]  /*58f0*/  @!P2 FMUL R20, R20, 0.5 ;  /* 0x3f0000001414a820 */ /* 0x000fe20000400000 */
[----:B------:R-:W2:Y:S01]  /*5900*/  MUFU.EX2 R33, R33 ;  /* 0x0000002100217308 */ /* 0x000ea20000000800 */
[----:B-1----:R-:W-:Y:S01]  /*5910*/  @!P3 FMUL R23, R23, R23 ;  /* 0x000000171717b220 */ /* 0x002fe20000400000 */
[----:B------:R-:W-:-:S02]  /*5920*/  FSETP.GEU.AND P3, PT, R45, -126, PT ;  /* 0xc2fc00002d00780b */ /* 0x000fc40003f6e000 */
        /* <DEDUP_REMOVED lines=10> */
[----:B------:R-:W-:-:S03]  /*59d0*/  FMNMX R32, R82, R5, !PT ;  /* 0x0000000552207209 */ /* 0x000fc60007800000 */
[----:B------:R-:W-:Y:S01]  /*59e0*/  @!P4 FMUL R22, R22, 0.5 ;  /* 0x3f0000001616c820 */ /* 0x000fe20000400000 */
[----:B------:R-:W2:Y:S01]  /*59f0*/  MUFU.EX2 R45, R45 ;  /* 0x0000002d002d7308 */ /* 0x000ea20000000800 */
[----:B------:R-:W-:Y:S01]  /*5a00*/  FMNMX R5, R83, R32, !PT ;  /* 0x0000002053057209 */ /* 0x000fe20007800000 */
[----:B------:R-:W-:Y:S01]  /*5a10*/  FFMA R32, R61, UR29, -R128 ;  /* 0x0000001d3d207c23 */ /* 0x000fe20008000880 */
[----:B-1----:R-:W-:Y:S02]  /*5a20*/  @!P2 FMUL R20, R20, R20 ;  /* 0x000000141414a220 */ /* 0x002fe40000400000 */
[----:B------:R-:W-:Y:S02]  /*5a30*/  FMNMX R36, R86, R5, !PT ;  /* 0x0000000556247209 */ /* 0x000fe40007800000 */
[----:B------:R-:W-:Y:S01]  /*5a40*/  @!P5 FMUL R49, R49, 0.5 ;  /* 0x3f0000003131d820 */ /* 0x000fe20000400000 */
[----:B------:R-:W-:Y:S01]  /*5a50*/  FSETP.GEU.AND P2, PT, R32, -126, PT ;  /* 0xc2fc00002000780b */ /* 0x000fe20003f4e000 */
[----:B---3--:R-:W-:Y:S01]  /*5a60*/  @!P6 FMUL R41, R41, R41 ;  /* 0x000000292929e220 */ /* 0x008fe20000400000 */
[----:B------:R-:W-:Y:S01]  /*5a70*/  FSETP.GEU.AND P6, PT, R53, -126, PT ;  /* 0xc2fc00003500780b */ /* 0x000fe20003fce000 */
[----:B------:R-:W1:Y:S01]  /*5a80*/  MUFU.EX2 R22, R22 ;  /* 0x0000001600167308 */ /* 0x000e620000000800 */
[----:B------:R-:W-:Y:S01]  /*5a90*/  FMNMX R36, R87, R36, !PT ;  /* 0x0000002457247209 */ /* 0x000fe20007800000 */
[----:B--2---:R-:W-:Y:S01]  /*5aa0*/  @!P3 FMUL R45, R45, R45 ;  /* 0x0000002d2d2db220 */ /* 0x004fe20000400000 */
[----:B------:R-:W-:-:S05]  /*5ab0*/  FSETP.GEU.AND P3, PT, R40, -126, PT ;  /* 0xc2fc00002800780b */ /* 0x000fca0003f6e000 */
[----:B------:R-:W2:Y:S01]  /*5ac0*/  MUFU.EX2 R49, R49 ;  /* 0x0000003100317308 */ /* 0x000ea20000000800 */
[----:B------:R-:W3:Y:S01]  /*5ad0*/  SHFL.BFLY PT, R5, R36, 0x1, 0x1f ;  /* 0x0c201f0024057f89 */ /* 0x000ee200000e0000 */
[----:B------:R-:W-:Y:S02]  /*5ae0*/  @!P2 FMUL R32, R32, 0.5 ;  /* 0x3f0000002020a820 */ /* 0x000fe40000400000 */
[----:B------:R-:W-:-:S04]  /*5af0*/  @!P6 FMUL R53, R53, 0.5 ;  /* 0x3f0000003535e820 */ /* 0x000fc80000400000 */
[----:B------:R-:W4:Y:S01]  /*5b00*/  MUFU.EX2 R32, R32 ;  /* 0x0000002000207308 */ /* 0x000f220000000800 */
[----:B-1----:R-:W-:Y:S01]  /*5b10*/  @!P4 FMUL R22, R22, R22 ;  /* 0x000000161616c220 */ /* 0x002fe20000400000 */
[----:B------:R-:W-:Y:S01]  /*5b20*/  FSETP.GEU.AND P4, PT, R57, -126, PT ;  /* 0xc2fc00003900780b */ /* 0x000fe20003f8e000 */
[----:B------:R-:W-:-:S05]  /*5b30*/  @!P3 FMUL R40, R40, 0.5 ;  /* 0x3f0000002828b820 */ /* 0x000fca0000400000 */
[----:B------:R-:W1:Y:S01]  /*5b40*/  MUFU.EX2 R53, R53 ;  /* 0x0000003500357308 */ /* 0x000e620000000800 */
[----:B--2---:R-:W-:Y:S01]  /*5b50*/  @!P5 FMUL R49, R49, R49 ;  /* 0x000000313131d220 */ /* 0x004fe20000400000 */
[----:B------:R-:W-:-:S05]  /*5b60*/  FSETP.GEU.AND P5, PT, R44, -126, PT ;  /* 0xc2fc00002c00780b */ /* 0x000fca0003fae000 */
[----:B------:R-:W-:Y:S01]  /*5b70*/  @!P4 FMUL R57, R57, 0.5 ;  /* 0x3f0000003939c820 */ /* 0x000fe20000400000 */
[----:B------:R-:W2:Y:S01]  /*5b80*/  MUFU.EX2 R40, R40 ;  /* 0x0000002800287308 */ /* 0x000ea20000000800 */
[----:B----4-:R-:W-:Y:S01]  /*5b90*/  @!P2 FMUL R32, R32, R32 ;  /* 0x000000202020a220 */ /* 0x010fe20000400000 */
[----:B------:R-:W-:Y:S02]  /*5ba0*/  FSETP.GEU.AND P2, PT, R65, -126, PT ;  /* 0xc2fc00004100780b */ /* 0x000fe40003f4e000 */
[----:B---3--:R-:W-:-:S03]  /*5bb0*/  FMNMX R5, R36, R5, !PT ;  /* 0x0000000524057209 */ /* 0x008fc60007800000 */
[----:B------:R-:W-:Y:S01]  /*5bc0*/  @!P5 FMUL R44, R44, 0.5 ;  /* 0x3f0000002c2cd820 */ /* 0x000fe20000400000 */
[----:B------:R-:W3:Y:S01]  /*5bd0*/  MUFU.EX2 R57, R57 ;  /* 0x0000003900397308 */ /* 0x000ee20000000800 */
[----:B-1----:R-:W-:Y:S01]  /*5be0*/  @!P6 FMUL R53, R53, R53 ;  /* 0x000000353535e220 */ /* 0x002fe20000400000 */
[----:B------:R-:W-:Y:S01]  /*5bf0*/  FSETP.GEU.AND P6, PT, R48, -126, PT ;  /* 0xc2fc00003000780b */ /* 0x000fe20003fce000 */
[----:B------:R-:W1:Y:S02]  /*5c00*/  SHFL.BFLY PT, R36, R5, 0x2, 0x1f ;  /* 0x0c401f0005247f89 */ /* 0x000e6400000e0000 */
[----:B------:R-:W-:Y:S01]  /*5c10*/  FADD R11, R28, R53 ;  /* 0x000000351c0b7221 */ /* 0x000fe20000000000 */
[----:B------:R-:W-:Y:S01]  /*5c20*/  F2FP.F16.F32.PACK_AB R28, R17, R28 ;  /* 0x0000001c111c723e */ /* 0x000fe200000000ff */
        /* <DEDUP_REMOVED lines=11> */
[----:B------:R-:W-:Y:S02]  /*5ce0*/  FSETP.GEU.AND P5, PT, R73, -126, PT ;  /* 0xc2fc00004900780b */ /* 0x000fe40003fae000 */
[----:B-1----:R-:W-:-:S03]  /*5cf0*/  FMNMX R5, R5, R36, !PT ;  /* 0x0000002405057209 */ /* 0x002fc60007800000 */
[----:B------:R-:W-:Y:S01]  /*5d00*/  @!P4 FMUL R52, R52, 0.5 ;  /* 0x3f0000003434c820 */ /* 0x000fe20000400000 */
[----:B------:R-:W1:Y:S01]  /*5d10*/  MUFU.EX2 R69, R69 ;  /* 0x0000004500457308 */ /* 0x000e620000000800 */
[----:B--2---:R-:W-:Y:S01]  /*5d20*/  @!P2 FMUL R65, R65, R65 ;  /* 0x000000414141a220 */ /* 0x004fe20000400000 */
[----:B------:R-:W-:-:S04]  /*5d30*/  FSETP.NEU.AND P2, PT, R5, -INF , PT ;  /* 0xff8000000500780b */ /* 0x000fc80003f4d000 */
[----:B------:R-:W-:Y:S01]  /*5d40*/  FSEL R60, R5, RZ, P2 ;  /* 0x000000ff053c7208 */ /* 0x000fe20001000000 */
[----:B------:R-:W-:Y:S01]  /*5d50*/  @!P5 FMUL R73, R73, 0.5 ;  /* 0x3f0000004949d820 */ /* 0x000fe20000400000 */
[----:B------:R-:W2:Y:S01]  /*5d60*/  MUFU.EX2 R52, R52 ;  /* 0x0000003400347308 */ /* 0x000ea20000000800 */
[----:B---3--:R-:W-:Y:S01]  /*5d70*/  @!P6 FMUL R48, R48, R48 ;  /* 0x000000303030e220 */ /* 0x008fe20000400000 */
[----:B------:R-:W-:Y:S01]  /*5d80*/  FSETP.GEU.AND P6, PT, R56, -126, PT ;  /* 0xc2fc00003800780b */ /* 0x000fe20003fce000 */
[----:B------:R-:W-:Y:S01]  /*5d90*/  FMUL R61, R60, UR29 ;  /* 0x0000001d3c3d7c20 */ /* 0x000fe20008400000 */
[----:B------:R-:W-:-:S03]  /*5da0*/  FSETP.GEU.AND P2, PT, R77, -126, PT ;  /* 0xc2fc00004d00780b */ /* 0x000fc60003f4e000 */
[--C-:B------:R-:W-:Y:S01]  /*5db0*/  FFMA R25, R26, UR29, -R61.reuse ;  /* 0x0000001d1a197c23 */ /* 0x100fe2000800083d */
[----:B------:R-:W3:Y:S01]  /*5dc0*/  MUFU.EX2 R73, R73 ;  /* 0x0000004900497308 */ /* 0x000ee20000000800 */
[----:B-1----:R-:W-:Y:S01]  /*5dd0*/  @!P3 FMUL R69, R69, R69 ;  /* 0x000000454545b220 */ /* 0x002fe20000400000 */
[----:B------:R-:W-:Y:S01]  /*5de0*/  FSETP.GEU.AND P3, PT, R64, -126, PT ;  /* 0xc2fc00004000780b */ /* 0x000fe20003f6e000 */
[--C-:B------:R-:W-:Y:S01]  /*5df0*/  FFMA R26, R27, UR29, -R61.reuse ;  /* 0x0000001d1b1a7c23 */ /* 0x100fe2000800083d */
[--C-:B------:R-:W-:Y:S01]  /*5e00*/  FFMA R27, R30, UR29, -R61.reuse ;  /* 0x0000001d1e1b7c23 */ /* 0x100fe2000800083d */
[--C-:B------:R-:W-:Y:S01]  /*5e10*/  FFMA R29, R34, UR29, -R61.reuse ;  /* 0x0000001d221d7c23 */ /* 0x100fe2000800083d */
[--C-:B------:R-:W-:Y:S01]  /*5e20*/  FFMA R31, R31, UR29, -R61.reuse ;  /* 0x0000001d1f1f7c23 */ /* 0x100fe2000800083d */
[----:B------:R-:W-:Y:S01]  /*5e30*/  @!P6 FMUL R56, R56, 0.5 ;  /* 0x3f0000003838e820 */ /* 0x000fe20000400000 */
[--C-:B------:R-:W-:Y:S01]  /*5e40*/  FFMA R35, R35, UR29, -R61.reuse ;  /* 0x0000001d23237c23 */ /* 0x100fe2000800083d */
[----:B--2---:R-:W-:Y:S01]  /*5e50*/  @!P4 FMUL R52, R52, R52 ;  /* 0x000000343434c220 */ /* 0x004fe20000400000 */
[----:B------:R-:W-:Y:S01]  /*5e60*/  FSETP.GEU.AND P4, PT, R25, -126, PT ;  /* 0xc2fc00001900780b */ /* 0x000fe20003f8e000 */
[----:B------:R-:W-:Y:S01]  /*5e70*/  @!P2 FMUL R77, R77, 0.5 ;  /* 0x3f0000004d4da820 */ /* 0x000fe20000400000 */
[--C-:B------:R-:W-:Y:S01]  /*5e80*/  FFMA R43, R43, UR29, -R61.reuse ;  /* 0x0000001d2b2b7c23 */ /* 0x100fe2000800083d */
[----:B------:R-:W1:Y:S01]  /*5e90*/  MUFU.EX2 R56, R56 ;  /* 0x0000003800387308 */ /* 0x000e620000000800 */
[--C-:B------:R-:W-:Y:S01]  /*5ea0*/  FFMA R46, R46, UR29, -R61.reuse ;  /* 0x0000001d2e2e7c23 */ /* 0x100fe2000800083d */
[----:B------:R-:W-:Y:S01]  /*5eb0*/  @!P3 FMUL R64, R64, 0.5 ;  /* 0x3f0000004040b820 */ /* 0x000fe20000400000 */
[--C-:B------:R-:W-:Y:S01]  /*5ec0*/  FFMA R50, R50, UR29, -R61.reuse ;  /* 0x0000001d32327c23 */ /* 0x100fe2000800083d */
[----:B---3--:R-:W-:Y:S01]  /*5ed0*/  @!P5 FMUL R73, R73, R73 ;  /* 0x000000494949d220 */ /* 0x008fe20000400000 */
[----:B------:R-:W-:Y:S01]  /*5ee0*/  FSETP.GEU.AND P5, PT, R26, -126, PT ;  /* 0xc2fc00001a00780b */ /* 0x000fe20003fae000 */
[--C-:B------:R-:W-:Y:S01]  /*5ef0*/  FFMA R37, R42, UR29, -R61.reuse ;  /* 0x0000001d2a257c23 */ /* 0x100fe2000800083d */
[--C-:B------:R-:W-:Y:S01]  /*5f00*/  FFMA R54, R54, UR29, -R61.reuse ;  /* 0x0000001d36367c23 */ /* 0x100fe2000800083d */
[----:B------:R-:W2:Y:S01]  /*5f10*/  MUFU.EX2 R64, R64 ;  /* 0x0000004000407308 */ /* 0x000ea20000000800 */
[--C-:B------:R-:W-:Y:S01]  /*5f20*/  FFMA R59, R59, UR29, -R61.reuse ;  /* 0x0000001d3b3b7c23 */ /* 0x100fe2000800083d */
[----:B------:R-:W-:Y:S01]  /*5f30*/  @!P4 FMUL R25, R25, 0.5 ;  /* 0x3f0000001919c820 */ /* 0x000fe20000400000 */
[--C-:B------:R-:W-:Y:S01]  /*5f40*/  FFMA R63, R63, UR29, -R61.reuse ;  /* 0x0000001d3f3f7c23 */ /* 0x100fe2000800083d */
[--C-:B------:R-:W-:Y:S01]  /*5f50*/  FFMA R62, R62, UR29, -R61.reuse ;  /* 0x0000001d3e3e7c23 */ /* 0x100fe2000800083d */
[--C-:B------:R-:W-:Y:S01]  /*5f60*/  FFMA R42, R74, UR29, -R61.reuse ;  /* 0x0000001d4a2a7c23 */ /* 0x100fe2000800083d */
[--C-:B------:R-:W-:Y:S01]  /*5f70*/  FFMA R75, R75, UR29, -R61.reuse ;  /* 0x0000001d4b4b7c23 */ /* 0x100fe2000800083d */
[--C-:B------:R-:W-:Y:S01]  /*5f80*/  FFMA R82, R82, UR29, -R61.reuse ;  /* 0x0000001d52527c23 */ /* 0x100fe2000800083d */
[----:B------:R-:W3:Y:S01]  /*5f90*/  MUFU.EX2 R77, R77 ;  /* 0x0000004d004d7308 */ /* 0x000ee20000000800 */
[----:B-1----:R-:W-:Y:S01]  /*5fa0*/  @!P6 FMUL R56, R56, R56 ;  /* 0x000000383838e220 */ /* 0x002fe20000400000 */
[----:B------:R-:W-:Y:S01]  /*5fb0*/  FSETP.GEU.AND P6, PT, R27, -126, PT ;  /* 0xc2fc00001b00780b */ /* 0x000fe20003fce000 */
[----:B------:R-:W-:Y:S01]  /*5fc0*/  @!P5 FMUL R26, R26, 0.5 ;  /* 0x3f0000001a1ad820 */ /* 0x000fe20000400000 */
[--C-:B------:R-:W-:Y:S01]  /*5fd0*/  FFMA R71, R71, UR29, -R61.reuse ;  /* 0x0000001d47477c23 */ /* 0x100fe2000800083d */
[--C-:B------:R-:W-:Y:S01]  /*5fe0*/  FFMA R83, R83, UR29, -R61.reuse ;  /* 0x0000001d53537c23 */ /* 0x100fe2000800083d */
[----:B------:R-:W-:-:S02]  /*5ff0*/  FFMA R79, R79, UR29, -R61 ;  /* 0x0000001d4f4f7c23 */ /* 0x000fc4000800083d */
[----:B------:R1:W4:Y:S01]  /*6000*/  MUFU.EX2 R30, R26 ;  /* 0x0000001a001e7308 */ /* 0x0003220000000800 */
[----:B--2---:R-:W-:Y:S01]  /*6010*/  @!P3 FMUL R64, R64, R64 ;  /* 0x000000404040b220 */ /* 0x004fe20000400000 */
[----:B------:R-:W-:-:S05]  /*6020*/  FSETP.GEU.AND P3, PT, R29, -126, PT ;  /* 0xc2fc00001d00780b */ /* 0x000fca0003f6e000 */
[----:B------:R-:W-:Y:S01]  /*6030*/  @!P6 FMUL R27, R27, 0.5 ;  /* 0x3f0000001b1be820 */ /* 0x000fe20000400000 */
[----:B------:R-:W2:Y:S01]  /*6040*/  MUFU.EX2 R25, R25 ;  /* 0x0000001900197308 */ /* 0x000ea20000000800 */
[--C-:B-1----:R-:W-:Y:S01]  /*6050*/  FFMA R26, R38, UR29, -R61.reuse ;  /* 0x0000001d261a7c23 */ /* 0x102fe2000800083d */
[----:B---3--:R-:W-:Y:S01]  /*6060*/  @!P2 FMUL R77, R77, R77 ;  /* 0x0000004d4d4da220 */ /* 0x008fe20000400000 */
[----:B------:R-:W-:Y:S01]  /*6070*/  FSETP.GEU.AND P2, PT, R31, -126, PT ;  /* 0xc2fc00001f00780b */ /* 0x000fe20003f4e000 */
[--C-:B------:R-:W-:Y:S01]  /*6080*/  FFMA R38, R39, UR29, -R61.reuse ;  /* 0x0000001d27267c23 */ /* 0x100fe2000800083d */
[----:B------:R-:W-:Y:S02]  /*6090*/  FFMA R39, R55, UR29, -R61 ;  /* 0x0000001d37277c23 */ /* 0x000fe4000800083d */
[----:B------:R-:W-:Y:S01]  /*60a0*/  @!P3 FMUL R29, R29, 0.5 ;  /* 0x3f0000001d1db820 */ /* 0x000fe20000400000 */
[----:B------:R-:W1:Y:S01]  /*60b0*/  MUFU.EX2 R27, R27 ;  /* 0x0000001b001b7308 */ /* 0x000e620000000800 */
[----:B----4-:R-:W-:Y:S01]  /*60c0*/  @!P5 FMUL R30, R30, R30 ;  /* 0x0000001e1e1ed220 */ /* 0x010fe20000400000 */
[----:B------:R-:W-:-:S06]  /*60d0*/  FSETP.GEU.AND P5, PT, R26, -126, PT ;  /* 0xc2fc00001a00780b */ /* 0x000fcc0003fae000 */
[----:B------:R-:W3:Y:S01]  /*60e0*/  MUFU.EX2 R29, R29 ;  /* 0x0000001d001d7308 */ /* 0x000ee20000000800 */
[----:B--2---:R-:W-:Y:S01]  /*60f0*/  @!P4 FMUL R25, R25, R25 ;  /* 0x000000191919c220 */ /* 0x004fe20000400000 */
[----:B------:R-:W-:Y:S01]  /*6100*/  FSETP.GEU.AND P4, PT, R35, -126, PT ;  /* 0xc2fc00002300780b */ /* 0x000fe20003f8e000 */
[----:B------:R-:W-:-:S04]  /*6110*/  @!P2 FMUL R31, R31, 0.5 ;  /* 0x3f0000001f1fa820 */ /* 0x000fc80000400000 */
[----:B------:R-:W-:Y:S01]  /*6120*/  @!P5 FMUL R26, R26, 0.5 ;  /* 0x3f0000001a1ad820 */ /* 0x000fe20000400000 */
[----:B------:R-:W2:Y:S01]  /*6130*/  MUFU.EX2 R34, R31 ;  /* 0x0000001f00227308 */ /* 0x000ea20000000800 */
[----:B-1----:R-:W-:Y:S01]  /*6140*/  @!P6 FMUL R27, R27, R27 ;  /* 0x0000001b1b1be220 */ /* 0x002fe20000400000 */
[----:B------:R-:W-:-:S05]  /*6150*/  FSETP.GEU.AND P6, PT, R38, -126, PT ;  /* 0xc2fc00002600780b */ /* 0x000fca0003fce000 */
[----:B------:R-:W-:Y:S01]  /*6160*/  @!P4 FMUL R35, R35, 0.5 ;  /* 0x3f0000002323c820 */ /* 0x000fe20000400000 */
[----:B------:R1:W4:Y:S01]  /*6170*/  MUFU.EX2 R31, R26 ;  /* 0x0000001a001f7308 */ /* 0x0003220000000800 */
[----:B---3--:R-:W-:Y:S01]  /*6180*/  @!P3 FMUL R29, R29, R29 ;  /* 0x0000001d1d1db220 */ /* 0x008fe20000400000 */
[----:B------:R-:W-:-:S05]  /*6190*/  FSETP.GEU.AND P3, PT, R43, -126, PT ;  /* 0xc2fc00002b00780b */ /* 0x000fca0003f6e000 */
[----:B------:R-:W-:Y:S01]  /*61a0*/  @!P6 FMUL R38, R38, 0.5 ;  /* 0x3f0000002626e820 */ /* 0x000fe20000400000 */
[----:B------:R3:W5:Y:S01]  /*61b0*/  MUFU.EX2 R36, R35 ;  /* 0x0000002300247308 */ /* 0x0007620000000800 */
[----:B-1----:R-:W-:Y:S01]  /*61c0*/  FFMA R26, R47, UR29, -R61 ;  /* 0x0000001d2f1a7c23 */ /* 0x002fe2000800083d */
[----:B--2---:R-:W-:Y:S01]  /*61d0*/  @!P2 FMUL R34, R34, R34 ;  /* 0x000000222222a220 */ /* 0x004fe20000400000 */
[----:B------:R-:W-:-:S04]  /*61e0*/  FSETP.GEU.AND P2, PT, R37, -126, PT ;  /* 0xc2fc00002500780b */ /* 0x000fc80003f4e000 */
[----:B------:R-:W-:Y:S01]  /*61f0*/  @!P3 FMUL R43, R43, 0.5 ;  /* 0x3f0000002b2bb820 */ /* 0x000fe20000400000 */
[----:B------:R-:W1:Y:S01]  /*6200*/  MUFU.EX2 R38, R38 ;  /* 0x0000002600267308 */ /* 0x000e620000000800 */
[----:B----4-:R-:W-:Y:S01]  /*6210*/  @!P5 FMUL R31, R31, R31 ;  /* 0x0000001f1f1fd220 */ /* 0x010fe20000400000 */
[----:B------:R-:W-:Y:S01]  /*6220*/  FSETP.GEU.AND P5, PT, R26, -126, PT ;  /* 0xc2fc00001a00780b */ /* 0x000fe20003fae000 */
[----:B---3--:R-:W-:-:S05]  /*6230*/  FFMA R35, R51, UR29, -R61 ;  /* 0x0000001d33237c23 */ /* 0x008fca000800083d */
[----:B------:R-:W2:Y:S01]  /*6240*/  MUFU.EX2 R68, R43 ;  /* 0x0000002b00447308 */ /* 0x000ea20000000800 */
[----:B-----5:R-:W-:Y:S01]  /*6250*/  @!P4 FMUL R36, R36, R36 ;  /* 0x000000242424c220 */ /* 0x020fe20000400000 */
[----:B------:R-:W-:Y:S01]  /*6260*/  FSETP.GEU.AND P4, PT, R46, -126, PT ;  /* 0xc2fc00002e00780b */ /* 0x000fe20003f8e000 */
[----:B------:R-:W-:-:S04]  /*6270*/  @!P2 FMUL R37, R37, 0.5 ;  /* 0x3f0000002525a820 */ /* 0x000fc80000400000 */
[----:B------:R-:W-:Y:S01]  /*6280*/  @!P5 FMUL R26, R26, 0.5 ;  /* 0x3f0000001a1ad820 */ /* 0x000fe20000400000 */
[----:B-1----:R-:W-:Y:S01]  /*6290*/  @!P6 FMUL R38, R38, R38 ;  /* 0x000000262626e220 */ /* 0x002fe20000400000 */
[----:B------:R-:W-:Y:S02]  /*62a0*/  FSETP.GEU.AND P6, PT, R50, -126, PT ;  /* 0xc2fc00003200780b */ /* 0x000fe40003fce000 */
[----:B------:R1:W3:Y:S04]  /*62b0*/  MUFU.EX2 R72, R26 ;  /* 0x0000001a00487308 */ /* 0x0002e80000000800 */
[----:B------:R-:W-:Y:S01]  /*62c0*/  @!P4 FMUL R46, R46, 0.5 ;  /* 0x3f0000002e2ec820 */ /* 0x000fe20000400000 */
[----:B--2---:R-:W-:Y:S01]  /*62d0*/  @!P3 FMUL R68, R68, R68 ;  /* 0x000000444444b220 */ /* 0x004fe20000400000 */
[----:B------:R-:W-:-:S02]  /*62e0*/  FSETP.GEU.AND P3, PT, R54, -126, PT ;  /* 0xc2fc00003600780b */ /* 0x000fc40003f6e000 */
[----:B------:R2:W4:Y:S01]  /*62f0*/  MUFU.EX2 R47, R46 ;  /* 0x0000002e002f7308 */ /* 0x0005220000000800 */
[----:B-1----:R-:W-:Y:S02]  /*6300*/  FFMA R26, R58, UR29, -R61 ;  /* 0x0000001d3a1a7c23 */ /* 0x002fe4000800083d */
[----:B------:R-:W-:-:S05]  /*6310*/  @!P6 FMUL R50, R50, 0.5 ;  /* 0x3f0000003232e820 */ /* 0x000fca0000400000 */
[----:B------:R-:W1:Y:S01]  /*6320*/  MUFU.EX2 R51, R50 ;  /* 0x0000003200337308 */ /* 0x000e620000000800 */
[----:B---3--:R-:W-:Y:S01]  /*6330*/  @!P5 FMUL R72, R72, R72 ;  /* 0x000000484848d220 */ /* 0x008fe20000400000 */
[----:B------:R-:W-:Y:S01]  /*6340*/  FSETP.GEU.AND P5, PT, R26, -126, PT ;  /* 0xc2fc00001a00780b */ /* 0x000fe20003fae000 */
[----:B--2---:R-:W-:Y:S01]  /*6350*/  FADD R46, R18, R73 ;  /* 0x00000049122e7221 */ /* 0x004fe20000000000 */
[----:B------:R-:W-:-:S03]  /*6360*/  @!P3 FMUL R54, R54, 0.5 ;  /* 0x3f0000003636b820 */ /* 0x000fc60000400000 */
[----:B------:R-:W-:Y:S01]  /*6370*/  FADD R46, R11, R46 ;  /* 0x0000002e0b2e7221 */ /* 0x000fe20000000000 */
[----:B------:R-:W2:Y:S01]  /*6380*/  MUFU.EX2 R37, R37 ;  /* 0x0000002500257308 */ /* 0x000ea20000000800 */
[----:B----4-:R-:W-:Y:S01]  /*6390*/  @!P4 FMUL R47, R47, R47 ;  /* 0x0000002f2f2fc220 */ /* 0x010fe20000400000 */
[----:B------:R-:W-:Y:S01]  /*63a0*/  FSETP.GEU.AND P4, PT, R39, -126, PT ;  /* 0xc2fc00002700780b */ /* 0x000fe20003f8e000 */
[----:B------:R-:W-:-:S04]  /*63b0*/  FADD R11, R10, R57 ;  /* 0x000000390a0b7221 */ /* 0x000fc80000000000 */
[----:B------:R-:W-:Y:S01]  /*63c0*/  @!P5 FMUL R26, R26, 0.5 ;  /* 0x3f0000001a1ad820 */ /* 0x000fe20000400000 */
[----:B------:R-:W3:Y:S01]  /*63d0*/  MUFU.EX2 R55, R54 ;  /* 0x0000003600377308 */ /* 0x000ee20000000800 */
[----:B-1----:R-:W-:Y:S01]  /*63e0*/  @!P6 FMUL R51, R51, R51 ;  /* 0x000000333333e220 */ /* 0x002fe20000400000 */
[----:B------:R-:W-:-:S05]  /*63f0*/  FSETP.GEU.AND P6, PT, R59, -126, PT ;  /* 0xc2fc00003b00780b */ /* 0x000fca0003fce000 */
[----:B------:R-:W-:Y:S01]  /*6400*/  @!P4 FMUL R39, R39, 0.5 ;  /* 0x3f0000002727c820 */ /* 0x000fe20000400000 */
[----:B------:R1:W4:Y:S01]  /*6410*/  MUFU.EX2 R84, R26 ;  /* 0x0000001a00547308 */ /* 0x0003220000000800 */
[----:B--2---:R-:W-:Y:S01]  /*6420*/  @!P2 FMUL R37, R37, R37 ;  /* 0x000000252525a220 */ /* 0x004fe20000400000 */
[----:B------:R-:W-:-:S05]  /*6430*/  FSETP.GEU.AND P2, PT, R35, -126, PT ;  /* 0xc2fc00002300780b */ /* 0x000fca0003f4e000 */
[----:B------:R-:W-:Y:S01]  /*6440*/  @!P6 FMUL R59, R59, 0.5 ;  /* 0x3f0000003b3be820 */ /* 0x000fe20000400000 */
[----:B------:R2:W5:Y:S01]  /*6450*/  MUFU.EX2 R58, R39 ;  /* 0x00000027003a7308 */ /* 0x0005620000000800 */
[----:B---3--:R-:W-:Y:S01]  /*6460*/  @!P3 FMUL R55, R55, R55 ;  /* 0x000000373737b220 */ /* 0x008fe20000400000 */
[----:B------:R-:W-:Y:S01]  /*6470*/  FSETP.GEU.AND P3, PT, R63, -126, PT ;  /* 0xc2fc00003f00780b */ /* 0x000fe20003f6e000 */
[----:B-1----:R-:W-:-:S04]  /*6480*/  FFMA R26, R67, UR29, -R61 ;  /* 0x0000001d431a7c23 */ /* 0x002fc8000800083d */
[----:B------:R-:W-:Y:S01]  /*6490*/  @!P2 FMUL R35, R35, 0.5 ;  /* 0x3f0000002323a820 */ /* 0x000fe20000400000 */
[----:B------:R-:W1:Y:S01]  /*64a0*/  MUFU.EX2 R81, R59 ;  /* 0x0000003b00517308 */ /* 0x000e620000000800 */
[----:B----4-:R-:W-:Y:S01]  /*64b0*/  @!P5 FMUL R84, R84, R84 ;  /* 0x000000545454d220 */ /* 0x010fe20000400000 */
[----:B------:R-:W-:Y:S01]  /*64c0*/  FSETP.GEU.AND P5, PT, R26, -126, PT ;  /* 0xc2fc00001a00780b */ /* 0x000fe20003fae000 */
[----:B--2---:R-:W-:-:S04]  /*64d0*/  FFMA R39, R70, UR29, -R61 ;  /* 0x0000001d46277c23 */ /* 0x004fc8000800083d */
[----:B------:R-:W-:Y:S01]  /*64e0*/  @!P3 FMUL R63, R63, 0.5 ;  /* 0x3f0000003f3fb820 */ /* 0x000fe20000400000 */
[----:B------:R2:W3:Y:S01]  /*64f0*/  MUFU.EX2 R76, R35 ;  /* 0x00000023004c7308 */ /* 0x0004e20000000800 */
[----:B-----5:R-:W-:-:S06]  /*6500*/  @!P4 FMUL R58, R58, R58 ;  /* 0x0000003a3a3ac220 */ /* 0x020fcc0000400000 */
[----:B------:R-:W-:Y:S01]  /*6510*/  @!P5 FMUL R26, R26, 0.5 ;  /* 0x3f0000001a1ad820 */ /* 0x000fe20000400000 */
[----:B------:R4:W5:Y:S01]  /*6520*/  MUFU.EX2 R67, R63 ;  /* 0x0000003f00437308 */ /* 0x0009620000000800 */
[----:B--2---:R-:W-:Y:S01]  /*6530*/  FFMA R35, R66, UR29, -R61 ;  /* 0x0000001d42237c23 */ /* 0x004fe2000800083d */
[----:B-1----:R-:W-:Y:S01]  /*6540*/  @!P6 FMUL R81, R81, R81 ;  /* 0x000000515151e220 */ /* 0x002fe20000400000 */
[----:B------:R-:W-:-:S03]  /*6550*/  FSETP.GEU.AND P6, PT, R39, -126, PT ;  /* 0xc2fc00002700780b */ /* 0x000fc60003fce000 */
[----:B------:R-:W-:Y:S02]  /*6560*/  FSETP.GEU.AND P4, PT, R35, -126, PT ;  /* 0xc2fc00002300780b */ /* 0x000fe40003f8e000 */
[----:B------:R1:W2:Y:S01]  /*6570*/  MUFU.EX2 R59, R26 ;  /* 0x0000001a003b7308 */ /* 0x0002a20000000800 */
[----:B---3--:R-:W-:Y:S01]  /*6580*/  @!P2 FMUL R76, R76, R76 ;  /* 0x0000004c4c4ca220 */ /* 0x008fe20000400000 */
[----:B------:R-:W-:Y:S01]  /*6590*/  FSETP.GEU.AND P2, PT, R62, -126, PT ;  /* 0xc2fc00003e00780b */ /* 0x000fe20003f4e000 */
[----:B----4-:R-:W-:Y:S01]  /*65a0*/  FADD R63, R30, R81 ;  /* 0x000000511e3f7221 */ /* 0x010fe20000000000 */
[----:B------:R-:W-:-:S04]  /*65b0*/  F2FP.F16.F32.PACK_AB R81, R81, R84 ;  /* 0x000000545151723e */ /* 0x000fc800000000ff */
[----:B------:R-:W-:Y:S01]  /*65c0*/  @!P6 FMUL R39, R39, 0.5 ;  /* 0x3f0000002727e820 */ /* 0x000fe20000400000 */
[----:B-----5:R-:W-:Y:S01]  /*65d0*/  @!P3 FMUL R67, R67, R67 ;  /* 0x000000434343b220 */ /* 0x020fe20000400000 */
[----:B------:R-:W-:Y:S01]  /*65e0*/  FSETP.GEU.AND P3, PT, R42, -126, PT ;  /* 0xc2fc00002a00780b */ /* 0x000fe20003f6e000 */
[----:B------:R-:W-:Y:S01]  /*65f0*/  @!P4 FMUL R35, R35, 0.5 ;  /* 0x3f0000002323c820 */ /* 0x000fe20000400000 */
[----:B------:R-:W3:Y:S01]  /*6600*/  MUFU.EX2 R74, R39 ;  /* 0x00000027004a7308 */ /* 0x000ee20000000800 */
[----:B-1----:R-:W-:Y:S02]  /*6610*/  FADD R26, R12, R65 ;  /* 0x000000410c1a7221 */ /* 0x002fe40000000000 */
[----:B------:R-:W-:Y:S01]  /*6620*/  @!P2 FMUL R62, R62, 0.5 ;  /* 0x3f0000003e3ea820 */ /* 0x000fe20000400000 */
[----:B--2---:R-:W-:-:S04]  /*6630*/  @!P5 FMUL R59, R59, R59 ;  /* 0x0000003b3b3bd220 */ /* 0x004fc80000400000 */
[----:B------:R1:W2:Y:S03]  /*6640*/  MUFU.EX2 R70, R35 ;  /* 0x0000002300467308 */ /* 0x0002a60000000800 */
[----:B------:R-:W-:-:S05]  /*6650*/  @!P3 FMUL R42, R42, 0.5 ;  /* 0x3f0000002a2ab820 */ /* 0x000fca0000400000 */
[----:B------:R4:W5:Y:S01]  /*6660*/  MUFU.EX2 R66, R62 ;  /* 0x0000003e00427308 */ /* 0x0009620000000800 */
[----:B-1----:R-:W-:Y:S01]  /*6670*/  FFMA R35, R78, UR29, -R61 ;  /* 0x0000001d4e237c23 */ /* 0x002fe2000800083d */
[----:B---3--:R-:W-:Y:S01]  /*6680*/  @!P6 FMUL R74, R74, R74 ;  /* 0x0000004a4a4ae220 */ /* 0x008fe20000400000 */
[----:B------:R-:W-:-:S03]  /*6690*/  FSETP.GEU.AND P6, PT, R82, -126, PT ;  /* 0xc2fc00005200780b */ /* 0x000fc60003fce000 */
[----:B------:R-:W-:Y:S02]  /*66a0*/  FSETP.GEU.AND P5, PT, R35, -126, PT ;  /* 0xc2fc00002300780b */ /* 0x000fe40003fae000 */
[----:B------:R1:W3:Y:S01]  /*66b0*/  MUFU.EX2 R78, R42 ;  /* 0x0000002a004e7308 */ /* 0x0002e20000000800 */
[----:B--2---:R-:W-:Y:S01]  /*66c0*/  @!P4 FMUL R70, R70, R70 ;  /* 0x000000464646c220 */ /* 0x004fe20000400000 */
[----:B------:R-:W-:Y:S01]  /*66d0*/  FSETP.GEU.AND P4, PT, R75, -126, PT ;  /* 0xc2fc00004b00780b */ /* 0x000fe20003f8e000 */
[----:B----4-:R-:W-:Y:S01]  /*66e0*/  FADD R62, -R60, R9 ;  /* 0x000000093c3e7221 */ /* 0x010fe20000000100 */
[----:B------:R-:W-:Y:S01]  /*66f0*/  FFMA R60, R86, UR29, -R61 ;  /* 0x0000001d563c7c23 */ /* 0x000fe2000800083d */
[----:B------:R-:W-:Y:S01]  /*6700*/  FADD R9, R24, R45 ;  /* 0x0000002d18097221 */ /* 0x000fe20000000000 */
[----:B------:R-:W-:Y:S01]  /*6710*/  FFMA R61, R87, UR29, -R61 ;  /* 0x0000001d573d7c23 */ /* 0x000fe2000800083d */
[----:B------:R-:W-:Y:S01]  /*6720*/  FMUL R62, R62, UR29 ;  /* 0x0000001d3e3e7c20 */ /* 0x000fe20008400000 */
[----:B------:R-:W-:Y:S01]  /*6730*/  @!P6 FMUL R82, R82, 0.5 ;  /* 0x3f0000005252e820 */ /* 0x000fe20000400000 */
[----:B-----5:R-:W-:Y:S01]  /*6740*/  @!P2 FMUL R66, R66, R66 ;  /* 0x000000424242a220 */ /* 0x020fe20000400000 */
[----:B------:R-:W-:Y:S01]  /*6750*/  FSETP.GEU.AND P2, PT, R71, -126, PT ;  /* 0xc2fc00004700780b */ /* 0x000fe20003f4e000 */
[----:B------:R-:W-:Y:S01]  /*6760*/  @!P5 FMUL R35, R35, 0.5 ;  /* 0x3f0000002323d820 */ /* 0x000fe20000400000 */
[----:B------:R2:W4:Y:S01]  /*6770*/  MUFU.EX2 R128, R82 ;  /* 0x0000005200807308 */ /* 0x0005220000000800 */
[----:B------:R-:W-:Y:S01]  /*6780*/  FADD R39, R9, R26 ;  /* 0x0000001a09277221 */ /* 0x000fe20000000000 */
[----:B------:R-:W-:Y:S01]  /*6790*/  FADD R9, R13, R22 ;  /* 0x000000160d097221 */ /* 0x000fe20000000000 */
[----:B------:R-:W-:Y:S01]  /*67a0*/  @!P4 FMUL R75, R75, 0.5 ;  /* 0x3f0000004b4bc820 */ /* 0x000fe20000400000 */
[----:B-1----:R-:W-:Y:S01]  /*67b0*/  FADD R42, R21, R48 ;  /* 0x00000030152a7221 */ /* 0x002fe20000000000 */
[----:B---3--:R-:W-:Y:S01]  /*67c0*/  @!P3 FMUL R78, R78, R78 ;  /* 0x0000004e4e4eb220 */ /* 0x008fe20000400000 */
[----:B------:R-:W-:Y:S01]  /*67d0*/  FSETP.GEU.AND P3, PT, R83, -126, PT ;  /* 0xc2fc00005300780b */ /* 0x000fe20003f6e000 */
[----:B------:R-:W-:Y:S01]  /*67e0*/  FADD R26, R17, R40 ;  /* 0x00000028111a7221 */ /* 0x000fe20000000000 */
[----:B------:R1:W3:Y:S01]  /*67f0*/  MUFU.EX2 R86, R35 ;  /* 0x0000002300567308 */ /* 0x0002e20000000800 */
[----:B------:R-:W-:Y:S01]  /*6800*/  FADD R43, R9, R42 ;  /* 0x0000002a092b7221 */ /* 0x000fe20000000000 */
[----:B------:R-:W-:Y:S01]  /*6810*/  FADD R42, R20, R77 ;  /* 0x0000004d142a7221 */ /* 0x000fe20000000000 */
[----:B------:R-:W-:Y:S01]  /*6820*/  @!P2 FMUL R71, R71, 0.5 ;  /* 0x3f0000004747a820 */ /* 0x000fe20000400000 */
[----:B------:R-:W-:Y:S01]  /*6830*/  FADD R9, R8, R49 ;  /* 0x0000003108097221 */ /* 0x000fe20000000000 */
[----:B--2---:R-:W-:Y:S01]  /*6840*/  FADD R82, R37, R78 ;  /* 0x0000004e25527221 */ /* 0x004fe20000000000 */
[----:B------:R-:W-:Y:S01]  /*6850*/  FADD R54, R11, R42 ;  /* 0x0000002a0b367221 */ /* 0x000fe20000000000 */
[----:B------:R-:W-:Y:S01]  /*6860*/  FADD R42, R41, R64 ;  /* 0x00000040292a7221 */ /* 0x000fe20000000000 */
[----:B------:R-:W2:Y:S01]  /*6870*/  MUFU.EX2 R75, R75 ;  /* 0x0000004b004b7308 */ /* 0x000ea20000000800 */
[----:B----4-:R-:W-:Y:S01]  /*6880*/  @!P6 FMUL R128, R128, R128 ;  /* 0x000000808080e220 */ /* 0x010fe20000400000 */
[----:B------:R-:W-:Y:S01]  /*6890*/  FSETP.GEU.AND P6, PT, R61, -126, PT ;  /* 0xc2fc00003d00780b */ /* 0x000fe20003fce000 */
[----:B------:R-:W-:Y:S01]  /*68a0*/  @!P3 FMUL R83, R83, 0.5 ;  /* 0x3f0000005353b820 */ /* 0x000fe20000400000 */
[----:B------:R-:W-:Y:S01]  /*68b0*/  FADD R11, R19, R44 ;  /* 0x0000002c130b7221 */ /* 0x000fe20000000000 */
[----:B-1----:R-:W-:Y:S01]  /*68c0*/  FADD R35, R33, R56 ;  /* 0x0000003821237221 */ /* 0x002fe20000000000 */
[----:B------:R-:W-:Y:S01]  /*68d0*/  FADD R80, R29, R70 ;  /* 0x000000461d507221 */ /* 0x000fe20000000000 */
[----:B------:R-:W-:Y:S01]  /*68e0*/  FADD R39, R39, R46 ;  /* 0x0000002e27277221 */ /* 0x000fe20000000000 */
[----:B------:R-:W1:Y:S01]  /*68f0*/  MUFU.EX2 R71, R71 ;  /* 0x0000004700477308 */ /* 0x000e620000000800 */
[----:B---3--:R-:W-:Y:S01]  /*6900*/  @!P5 FMUL R86, R86, R86 ;  /* 0x000000565656d220 */ /* 0x008fe20000400000 */
[----:B------:R-:W-:Y:S01]  /*6910*/  FSETP.GEU.AND P5, PT, R60, -126, PT ;  /* 0xc2fc00003c00780b */ /* 0x000fe20003fae000 */
[----:B------:R-:W-:Y:S01]  /*6920*/  FADD R11, R11, R42 ;  /* 0x0000002a0b0b7221 */ /* 0x000fe20000000000 */
[----:B------:R-:W-:Y:S01]  /*6930*/  FADD R50, R26, R35 ;  /* 0x000000231a327221 */ /* 0x000fe20000000000 */
[----:B------:R-:W-:Y:S01]  /*6940*/  FADD R26, R16, R69 ;  /* 0x00000045101a7221 */ /* 0x000fe20000000000 */
[----:B------:R-:W-:Y:S01]  /*6950*/  F2FP.F16.F32.PACK_AB R29, R36, R29 ;  /* 0x0000001d241d723e */ /* 0x000fe200000000ff */
[----:B------:R-:W-:Y:S01]  /*6960*/  @!P6 FMUL R61, R61, 0.5 ;  /* 0x3f0000003d3de820 */ /* 0x000fe20000400000 */
[----:B------:R3:W4:Y:S01]  /*6970*/  MUFU.EX2 R85, R83 ;  /* 0x0000005300557308 */ /* 0x0007220000000800 */
[----:B--2---:R-:W-:Y:S01]  /*6980*/  @!P4 FMUL R75, R75, R75 ;  /* 0x0000004b4b4bc220 */ /* 0x004fe20000400000 */
[----:B------:R-:W-:Y:S01]  /*6990*/  FSETP.GEU.AND P4, PT, R79, -126, PT ;  /* 0xc2fc00004f00780b */ /* 0x000fe20003f8e000 */
[----:B------:R-:W-:Y:S01]  /*69a0*/  FADD R35, R9, R26 ;  /* 0x0000001a09237221 */ /* 0x000fe20000000000 */
[----:B------:R-:W-:Y:S01]  /*69b0*/  FADD R9, R15, R32 ;  /* 0x000000200f097221 */ /* 0x000fe20000000000 */
[----:B------:R-:W-:Y:S01]  /*69c0*/  FADD R26, R23, R52 ;  /* 0x00000034171a7221 */ /* 0x000fe20000000000 */
[----:B------:R-:W-:Y:S01]  /*69d0*/  FADD R130, R68, R75 ;  /* 0x0000004b44827221 */ /* 0x000fe20000000000 */
[----:B------:R-:W-:Y:S01]  /*69e0*/  @!P5 FMUL R60, R60, 0.5 ;  /* 0x3f0000003c3cd820 */ /* 0x000fe20000400000 */
[----:B------:R2:W5:Y:S01]  /*69f0*/  MUFU.EX2 R87, R61 ;  /* 0x0000003d00577308 */ /* 0x0005620000000800 */
[----:B-1----:R-:W-:Y:S01]  /*6a00*/  @!P2 FMUL R71, R71, R71 ;  /* 0x000000474747a220 */ /* 0x002fe20000400000 */
[----:B------:R-:W-:Y:S01]  /*6a10*/  FSETP.GEU.AND P2, PT, R62, -126, PT ;  /* 0xc2fc00003e00780b */ /* 0x000fe20003f4e000 */
[----:B------:R-:W-:Y:S01]  /*6a20*/  FADD R26, R9, R26 ;  /* 0x0000001a091a7221 */ /* 0x000fe20000000000 */
[----:B------:R-:W-:Y:S01]  /*6a30*/  FADD R9, R25, R84 ;  /* 0x0000005419097221 */ /* 0x000fe20000000000 */
[----:B---3--:R-:W-:Y:S01]  /*6a40*/  FADD R83, R51, R128 ;  /* 0x0000008033537221 */ /* 0x008fe20000000000 */
[----:B------:R-:W-:Y:S01]  /*6a50*/  FADD R130, R63, R130 ;  /* 0x000000823f827221 */ /* 0x000fe20000000000 */
[----:B------:R-:W-:Y:S01]  /*6a60*/  @!P4 FMUL R79, R79, 0.5 ;  /* 0x3f0000004f4fc820 */ /* 0x000fe20000400000 */
[----:B------:R1:W3:Y:S01]  /*6a70*/  MUFU.EX2 R42, R60 ;  /* 0x0000003c002a7308 */ /* 0x0002e20000000800 */
[----:B----4-:R-:W-:Y:S01]  /*6a80*/  @!P3 FMUL R85, R85, R85 ;  /* 0x000000555555b220 */ /* 0x010fe20000400000 */
[----:B------:R-:W-:Y:S01]  /*6a90*/  FSETP.GEU.AND P3, PT, R14, -126, PT ;  /* 0xc2fc00000e00780b */ /* 0x000fe20003f6e000 */
[----:B------:R-:W-:Y:S01]  /*6aa0*/  FADD R129, R9, R82 ;  /* 0x0000005209817221 */ /* 0x000fe20000000000 */
[----:B------:R-:W-:Y:S01]  /*6ab0*/  FADD R132, R80, R83 ;  /* 0x0000005350847221 */ /* 0x000fe20000000000 */
[----:B------:R-:W-:Y:S01]  /*6ac0*/  FADD R9, R27, R66 ;  /* 0x000000421b097221 */ /* 0x000fe20000000000 */
[----:B------:R-:W-:Y:S01]  /*6ad0*/  FADD R80, R47, R86 ;  /* 0x000000562f507221 */ /* 0x000fe20000000000 */
[----:B--2---:R-:W-:Y:S01]  /*6ae0*/  FADD R61, R31, R74 ;  /* 0x0000004a1f3d7221 */ /* 0x004fe20000000000 */
[----:B------:R-:W2:Y:S01]  /*6af0*/  MUFU.EX2 R79, R79 ;  /* 0x0000004f004f7308 */ /* 0x000ea20000000800 */
[----:B-1----:R-:W-:Y:S01]  /*6b00*/  FADD R60, R36, R59 ;  /* 0x0000003b243c7221 */ /* 0x002fe20000000000 */
[----:B------:R-:W-:Y:S01]  /*6b10*/  FADD R131, R9, R80 ;  /* 0x0000005009837221 */ /* 0x000fe20000000000 */
[----:B------:R-:W-:Y:S01]  /*6b20*/  FADD R63, R76, R85 ;  /* 0x000000554c3f7221 */ /* 0x000fe20000000000 */
[----:B------:R-:W-:Y:S01]  /*6b30*/  @!P2 FMUL R62, R62, 0.5 ;  /* 0x3f0000003e3ea820 */ /* 0x000fe20000400000 */
[----:B-----5:R-:W-:Y:S01]  /*6b40*/  @!P6 FMUL R87, R87, R87 ;  /* 0x000000575757e220 */ /* 0x020fe20000400000 */
[----:B------:R-:W-:Y:S01]  /*6b50*/  FADD R129, R129, R132 ;  /* 0x0000008481817221 */ /* 0x000fe20000000000 */
[----:B------:R-:W-:Y:S01]  /*6b60*/  @!P3 FMUL R14, R14, 0.5 ;  /* 0x3f0000000e0eb820 */ /* 0x000fe20000400000 */
[----:B------:R-:W-:Y:S01]  /*6b70*/  FADD R133, R60, R63 ;  /* 0x0000003f3c857221 */ /* 0x000fe20000000000 */
[----:B---3--:R-:W-:Y:S01]  /*6b80*/  @!P5 FMUL R42, R42, R42 ;  /* 0x0000002a2a2ad220 */ /* 0x008fe20000400000 */
[----:B------:R-:W-:Y:S01]  /*6b90*/  FADD R60, R34, R67 ;  /* 0x00000043223c7221 */ /* 0x000fe20000000000 */
[----:B------:R-:W-:Y:S01]  /*6ba0*/  FADD R63, R38, R71 ;  /* 0x00000047263f7221 */ /* 0x000fe20000000000 */
[----:B------:R-:W-:Y:S01]  /*6bb0*/  FADD R82, R58, R87 ;  /* 0x000000573a527221 */ /* 0x000fe20000000000 */
[----:B------:R-:W-:Y:S01]  /*6bc0*/  FADD R80, R55, R42 ;  /* 0x0000002a37507221 */ /* 0x000fe20000000000 */
[----:B------:R-:W1:Y:S01]  /*6bd0*/  MUFU.EX2 R9, R14 ;  /* 0x0000000e00097308 */ /* 0x000e620000000800 */
[----:B------:R-:W-:Y:S01]  /*6be0*/  FADD R130, R130, R133 ;  /* 0x0000008582827221 */ /* 0x000fe20000000000 */
[----:B------:R-:W-:Y:S01]  /*6bf0*/  FADD R63, R63, R82 ;  /* 0x000000523f3f7221 */ /* 0x000fe20000000000 */
[----:B--2---:R-:W-:Y:S01]  /*6c00*/  @!P4 FMUL R79, R79, R79 ;  /* 0x0000004f4f4fc220 */ /* 0x004fe20000400000 */
[----:B------:R-:W-:Y:S01]  /*6c10*/  FADD R80, R61, R80 ;  /* 0x000000503d507221 */ /* 0x000fe20000000000 */
[----:B------:R-:W-:Y:S01]  /*6c20*/  FADD R43, R43, R50 ;  /* 0x000000322b2b7221 */ /* 0x000fe20000000000 */
[----:B------:R-:W-:Y:S01]  /*6c30*/  FADD R54, R35, R54 ;  /* 0x0000003623367221 */ /* 0x000fe20000000000 */
[----:B------:R-:W-:Y:S01]  /*6c40*/  FADD R83, R72, R79 ;  /* 0x0000004f48537221 */ /* 0x000fe20000000000 */
[----:B------:R-:W2:Y:S01]  /*6c50*/  MUFU.EX2 R61, R62 ;  /* 0x0000003e003d7308 */ /* 0x000ea20000000800 */
[----:B------:R-:W-:Y:S01]  /*6c60*/  FADD R80, R131, R80 ;  /* 0x0000005083507221 */ /* 0x000fe20000000000 */
[----:B------:R-:W-:Y:S01]  /*6c70*/  FADD R26, R26, R11 ;  /* 0x0000000b1a1a7221 */ /* 0x000fe20000000000 */
[----:B------:R-:W-:Y:S01]  /*6c80*/  FADD R60, R60, R83 ;  /* 0x000000533c3c7221 */ /* 0x000fe20000000000 */
[----:B------:R-:W-:Y:S01]  /*6c90*/  FADD R39, R39, R54 ;  /* 0x0000003627277221 */ /* 0x000fe20000000000 */
[----:B------:R-:W-:Y:S01]  /*6ca0*/  FADD R80, R129, R80 ;  /* 0x0000005081507221 */ /* 0x000fe20000000000 */
[----:B------:R-:W-:Y:S01]  /*6cb0*/  FADD R26, R43, R26 ;  /* 0x0000001a2b1a7221 */ /* 0x000fe20000000000 */
[----:B------:R-:W-:Y:S01]  /*6cc0*/  FADD R63, R60, R63 ;  /* 0x0000003f3c3f7221 */ /* 0x000fe20000000000 */
[----:B------:R-:W-:Y:S01]  /*6cd0*/  SHF.L.U32 R11, R7, 0x1f, RZ ;  /* 0x0000001f070b7819 */ /* 0x000fe200000006ff */
[----:B-1----:R-:W-:Y:S01]  /*6ce0*/  @!P3 FMUL R9, R9, R9 ;  /* 0x000000090909b220 */ /* 0x002fe20000400000 */
[----:B------:R-:W-:Y:S01]  /*6cf0*/  FADD R26, R39, R26 ;  /* 0x0000001a271a7221 */ /* 0x000fe20000000000 */
[----:B------:R-:W-:Y:S01]  /*6d00*/  FADD R63, R130, R63 ;  /* 0x0000003f823f7221 */ /* 0x000fe20000000000 */
[----:B------:R-:W-:Y:S01]  /*6d10*/  F2FP.F16.F32.PACK_AB R25, R30, R25 ;  /* 0x000000191e19723e */ /* 0x000fe200000000ff */
[----:B------:R-:W-:Y:S01]  /*6d20*/  FMUL R120, R120, R9 ;  /* 0x0000000978787220 */ /* 0x000fe20000400000 */
[----:B------:R-:W-:Y:S01]  /*6d30*/  FFMA R0, R9, R0, R26 ;  /* 0x0000000009007223 */ /* 0x000fe2000000001a */
[----:B------:R-:W-:Y:S01]  /*6d40*/  FADD R80, R80, R63 ;  /* 0x0000003f50507221 */ /* 0x000fe20000000000 */
[----:B------:R-:W-:Y:S01]  /*6d50*/  F2FP.F16.F32.PACK_AB R27, R34, R27 ;  /* 0x0000001b221b723e */ /* 0x000fe200000000ff */
[----:B--2---:R-:W-:Y:S01]  /*6d60*/  @!P2 FMUL R61, R61, R61 ;  /* 0x0000003d3d3da220 */ /* 0x004fe20000400000 */
[----:B------:R1:W2:Y:S01]  /*6d70*/  SYNCS.PHASECHK.TRANS64.TRYWAIT P2, [UR7+0x1e000], R11 ;  /* 0x01e0000bff0075a7 */ /* 0x0002a20008040147 */
[----:B------:R-:W-:Y:S01]  /*6d80*/  F2FP.F16.F32.PACK_AB R31, R38, R31 ;  /* 0x0000001f261f723e */ /* 0x000fe200000000ff */
[----:B------:R-:W-:Y:S01]  /*6d90*/  FMUL R121, R121, R9 ;  /* 0x0000000979797220 */ /* 0x000fe20000400000 */
[----:B------:R-:W-:Y:S01]  /*6da0*/  FFMA R2, R61, R2, R80 ;  /* 0x000000023d027223 */ /* 0x000fe20000000050 */
[-C--:B------:R-:W-:Y:S01]  /*6db0*/  FMUL R122, R122, R61.reuse ;  /* 0x0000003d7a7a7220 */ /* 0x080fe20000400000 */
        /* <DEDUP_REMOVED lines=18> */
[----:B------:R-:W-:Y:S01]  /*6ee0*/  FMUL R95, R95, R61 ;  /* 0x0000003d5f5f7220 */ /* 0x000fe20000400000 */
[----:B------:R-:W-:Y:S01]  /*6ef0*/  F2FP.F16.F32.PACK_AB R61, R76, R51 ;  /* 0x000000334c3d723e */ /* 0x000fe200000000ff */
[-C--:B------:R-:W-:Y:S01]  /*6f00*/  FMUL R124, R124, R9.reuse ;  /* 0x000000097c7c7220 */ /* 0x080fe20000400000 */
[----:B------:R-:W-:Y:S01]  /*6f10*/  F2FP.F16.F32.PACK_AB R60, R33, R18 ;  /* 0x00000012213c723e */ /* 0x000fe200000000ff */
[----:B------:R-:W-:Y:S01]  /*6f20*/  FMUL R125, R125, R9 ;  /* 0x000000097d7d7220 */ /* 0x000fe20000400000 */
[----:B------:R-:W-:Y:S01]  /*6f30*/  F2FP.F16.F32.PACK_AB R82, R32, R49 ;  /* 0x000000312052723e */ /* 0x000fe200000000ff */
[-C--:B------:R-:W-:Y:S01]  /*6f40*/  FMUL R112, R112, R9.reuse ;  /* 0x0000000970707220 */ /* 0x080fe20000400000 */
[----:B------:R-:W-:Y:S01]  /*6f50*/  F2FP.F16.F32.PACK_AB R51, R79, R86 ;  /* 0x000000564f33723e */ /* 0x000fe200000000ff */
        /* <DEDUP_REMOVED lines=35> */
[----:B------:R-:W-:Y:S01]  /*7190*/  F2FP.F16.F32.PACK_AB R86, R64, R77 ;  /* 0x0000004d4056723e */ /* 0x000fe200000000ff */
[----:B-12---:R-:W-:Y:S06]  /*71a0*/  @!P0 BRA `(.L_x_27) ;  /* 0x0000000000048947 */ /* 0x006fec0003800000 */
[----:B------:R-:W-:Y:S01]  /*71b0*/  BPT.TRAP 0x1 ;  /* 0x000000040000795c */ /* 0x000fe20000300000 */
.L_x_27:
[----:B------:R-:W-:Y:S05]  /*71c0*/  @P2 BRA `(.L_x_28) ;  /* 0x0000000000082947 */ /* 0x000fea0003800000 */
[----:B------:R-:W1:Y:S02]  /*71d0*/  SYNCS.PHASECHK.TRANS64.TRYWAIT P2, [UR7+0x1e000], R11 ;  /* 0x01e0000bff0075a7 */ /* 0x000e640008040147 */
[----:B-1----:R-:W-:Y:S05]  /*71e0*/  @!P2 BRA `(.L_x_29) ;  /* 0x00000080005ca947 */ /* 0x002fea0003800000 */
.L_x_28:
[----:B------:R-:W-:Y:S01]  /*71f0*/  UIMAD UR10, UR6, 0x500, UR24 ;  /* 0x00000500060a78a4 */ /* 0x000fe2000f8e0218 */
[----:B------:R-:W-:Y:S01]  /*7200*/  WARPGROUP.ARRIVE ;  /* 0x00000000000079c5 */ /* 0x000fe20000000000 */
[----:B------:R-:W-:Y:S01]  /*7210*/  UMOV UR11, 0xc0000010 ;  /* 0xc0000010000b7882 */ /* 0x000fe20000000000 */
[----:B------:R-:W-:Y:S01]  /*7220*/  UMOV UR15, 0xc0000010 ;  /* 0xc0000010000f7882 */ /* 0x000fe20000000000 */
[----:B------:R-:W-:Y:S01]  /*7230*/  UIADD3 UR14, UR10, 0x100, URZ ;  /* 0x000001000a0e7890 */ /* 0x000fe2000fffe03f */
[----:B------:R-:W-:Y:S01]  /*7240*/  F2FP.F16.F32.PACK_AB R87, R87, R42 ;  /* 0x0000002a5757723e */ /* 0x000fe200000000ff */
[----:B------:R-:W-:Y:S01]  /*7250*/  UIADD3 UR18, UR10, 0x200, URZ ;  /* 0x000002000a127890 */ /* 0x000fe2000fffe03f */
[----:B------:R-:W-:Y:S02]  /*7260*/  UMOV UR19, 0xc0000010 ;  /* 0xc000001000137882 */ /* 0x000fe40000000000 */
[----:B------:R-:W-:Y:S01]  /*7270*/  HGMMA.64x16x16.F32 R120, R24, gdesc[UR8].tnspB, R120, gsb0 ;  /* 0x4020000818787df0 */ /* 0x000fe20008000878 */
[----:B------:R-:W-:Y:S01]  /*7280*/  UIADD3 UR22, UR10, 0x300, URZ ;  /* 0x000003000a167890 */ /* 0x000fe2000fffe03f */
[----:B------:R-:W-:Y:S01]  /*7290*/  UMOV UR23, 0xc0000010 ;  /* 0xc000001000177882 */ /* 0x000fe20000000000 */
[----:B------:R-:W-:Y:S01]  /*72a0*/  UIADD3 UR30, UR10, 0x400, URZ ;  /* 0x000004000a1e7890 */ /* 0x000fe2000fffe03f */
[----:B------:R-:W-:Y:S01]  /*72b0*/  UMOV UR31, 0xc0000010 ;  /* 0xc0000010001f7882 */ /* 0x000fe20000000000 */
[----:B------:R-:W-:Y:S01]  /*72c0*/  UMOV UR11, 0xc0000010 ;  /* 0xc0000010000b7882 */ /* 0x000fe20000000000 */
[----:B------:R-:W-:-:S02]  /*72d0*/  WARPGROUP.DEPBAR.LE gsb0, 0x0 ;  /* 0x00008000000079c5 */ /* 0x000fc40000010000 */
        /* <DEDUP_REMOVED lines=169> */
[----:B------:R-:W-:Y:S01]  /*7d70*/  UIADD3 UR10, UR10, 0x4e0, URZ ;  /* 0x000004e00a0a7890 */ /* 0x000fe2000fffe03f */
        /* <DEDUP_REMOVED lines=18> */
.L_x_30:
[----:B------:R-:W-:-:S04]  /*7ea0*/  ULEA UR7, UR25, UR37, 0x3 ;  /* 0x0000002519077291 */ /* 0x000fc8000f8e183f */
[----:B------:R-:W-:-:S04]  /*7eb0*/  UIADD3 UR7, UR7, 0x1e028, URZ ;  /* 0x0001e02807077890 */ /* 0x000fc8000fffe03f */
[----:B------:R-:W-:-:S09]  /*7ec0*/  UPRMT UR7, URZ, 0x654, UR7 ;  /* 0x000006543f077896 */ /* 0x000fd20008000007 */
[----:B------:R-:W-:Y:S01]  /*7ed0*/  SYNCS.ARRIVE.TRANS64.RED.A1T0 RZ, [UR7], RZ ;  /* 0x000000ffffff79a7 */ /* 0x000fe20008100407 */
[----:B------:R-:W-:Y:S05]  /*7ee0*/  @P1 BRA `(.L_x_31) ;  /* 0x0000000000041947 */ /* 0x000fea0003800000 */
[----:B------:R-:W-:Y:S01]  /*7ef0*/  BPT.TRAP 0x1 ;  /* 0x000000040000795c */ /* 0x000fe20000300000 */
.L_x_31:
[----:B------:R-:W-:-:S04]  /*7f00*/  UIADD3 UR25, UR25, 0x1, URZ ;  /* 0x0000000119197890 */ /* 0x000fc8000fffe03f */
[----:B------:R-:W-:-:S04]  /*7f10*/  UISETP.NE.AND UP0, UPT, UR25, 0x5, UPT ;  /* 0x000000051900788c */ /* 0x000fc8000bf05270 */
[----:B------:R-:W-:Y:S01]  /*7f20*/  USEL UR25, UR25, URZ, UP0 ;  /* 0x0000003f19197287 */ /* 0x000fe20008000000 */
[----:B------:R-:W-:Y:S11]  /*7f30*/  @!P0 BRA `(.L_x_32) ;  /* 0x0000000000048947 */ /* 0x000ff60003800000 */
[----:B------:R-:W-:Y:S01]  /*7f40*/  BPT.TRAP 0x1 ;  /* 0x000000040000795c */ /* 0x000fe20000300000 */
.L_x_32:
[----:B------:R-:W-:-:S04]  /*7f50*/  ULEA UR7, UR25, UR37, 0x3 ;  /* 0x0000002519077291 */ /* 0x000fc8000f8e183f */
[----:B------:R-:W-:-:S04]  /*7f60*/  UIADD3 UR7, UR7, 0x1e028, URZ ;  /* 0x0001e02807077890 */ /* 0x000fc8000fffe03f */
[----:B------:R-:W-:-:S09]  /*7f70*/  UPRMT UR7, URZ, 0x654, UR7 ;  /* 0x000006543f077896 */ /* 0x000fd20008000007 */
[----:B------:R-:W-:Y:S01]  /*7f80*/  SYNCS.ARRIVE.TRANS64.RED.A1T0 RZ, [UR7], RZ ;  /* 0x000000ffffff79a7 */ /* 0x000fe20008100407 */
[----:B------:R-:W-:Y:S05]  /*7f90*/  @P1 BRA `(.L_x_33) ;  /* 0x0000000000041947 */ /* 0x000fea0003800000 */
[----:B------:R-:W-:Y:S01]  /*7fa0*/  BPT.TRAP 0x1 ;  /* 0x000000040000795c */ /* 0x000fe20000300000 */
.L_x_33:
[----:B------:R-:W-:Y:S01]  /*7fb0*/  UIADD3 UR6, UR6, 0x1, URZ ;  /* 0x0000000106067890 */ /* 0x000fe2000fffe03f */
[C---:B------:R-:W-:Y:S01]  /*7fc0*/  ISETP.GT.AND P2, PT, R6.reuse, 0x2, PT ;  /* 0x000000020600780c */ /* 0x040fe20003f44270 */
[----:B------:R-:W-:Y:S01]  /*7fd0*/  UIADD3 UR25, UR25, 0x1, URZ ;  /* 0x0000000119197890 */ /* 0x000fe2000fffe03f */
[----:B------:R-:W-:Y:S01]  /*7fe0*/  VIADD R6, R6, 0xffffffff ;  /* 0xffffffff06067836 */ /* 0x000fe20000000000 */
[----:B------:R-:W-:Y:S01]  /*7ff0*/  UISETP.NE.AND UP2, UPT, UR6, 0x5, UPT ;  /* 0x000000050600788c */ /* 0x000fe2000bf45270 */
[----:B------:R-:W-:Y:S01]  /*8000*/  IADD3 R4, R4, 0x80, RZ ;  /* 0x0000008004047810 */ /* 0x000fe20007ffe0ff */
[----:B------:R-:W-:Y:S01]  /*8010*/  UISETP.NE.AND UP0, UPT, UR25, 0x5, UPT ;  /* 0x000000051900788c */ /* 0x000fe2000bf05270 */
[----:B-1----:R-:W-:Y:S01]  /*8020*/  MOV R11, R3 ;  /* 0x00000003000b7202 */ /* 0x002fe20000000f00 */
[----:B------:R-:W-:Y:S01]  /*8030*/  USEL UR7, URZ, 0x1, UP2 ;  /* 0x000000013f077887 */ /* 0x000fe20009000000 */
[----:B------:R-:W-:Y:S01]  /*8040*/  IMAD.MOV.U32 R9, RZ, RZ, R5 ;  /* 0x000000ffff097224 */ /* 0x000fe200078e0005 */
[----:B------:R-:W-:-:S02]  /*8050*/  USEL UR25, UR25, URZ, UP0 ;  /* 0x0000003f19197287 */ /* 0x000fc40008000000 */
[----:B------:R-:W-:Y:S02]  /*8060*/  USEL UR27, UR6, URZ, UP2 ;  /* 0x0000003f061b7287 */ /* 0x000fe40009000000 */
[----:B------:R-:W-:Y:S01]  /*8070*/  LOP3.LUT R10, R7, UR7, RZ, 0x3c, !PT ;  /* 0x00000007070a7c12 */ /* 0x000fe2000f8e3cff */
[----:B------:R-:W-:Y:S09]  /*8080*/  @P2 BRA `(.L_x_34) ;  /* 0xffffffcc00182947 */ /* 0x000ff2000383ffff */
.L_x_23:
[----:B------:R-:W-:-:S13]  /*8090*/  ISETP.GE.AND P2, PT, R6, 0x1, PT ;  /* 0x000000010600780c */ /* 0x000fda0003f46270 */
[----:B------:R-:W-:Y:S05]  /*80a0*/  @!P2 BRA `(.L_x_35) ;  /* 0x0000003c0040a947 */ /* 0x000fea0003800000 */
[----:B------:R-:W-:Y:S01]  /*80b0*/  MOV R9, R3 ;  /* 0x0000000300097202 */ /* 0x000fe20000000f00 */
[----:B------:R-:W-:Y:S01]  /*80c0*/  ULDC UR29, c[0x0][0x604] ;  /* 0x00018100001d7ab9 */ /* 0x000fe20000000800 */
[----:B------:R-:W-:Y:S01]  /*80d0*/  MOV R8, R5 ;  /* 0x0000000500087202 */ /* 0x000fe20000000f00 */
[----:B------:R-:W-:-:S06]  /*80e0*/  ULDC UR31, c[0x0][0x28c] ;  /* 0x0000a300001f7ab9 */ /* 0x000fcc0000000800 */
.L_x_46:
[----:B------:R-:W-:Y:S05]  /*80f0*/  @!P0 BRA `(.L_x_36) ;  /* 0x0000000000048947 */ /* 0x000fea0003800000 */
[----:B------:R-:W-:Y:S01]  /*8100*/  BPT.TRAP 0x1 ;  /* 0x000000040000795c */ /* 0x000fe20000300000 */
.L_x_36:
[----:B------:R-:W-:Y:S01]  /*8110*/  ULEA UR6, UR27, UR37, 0x3 ;  /* 0x000000251b067291 */ /* 0x000fe2000f8e183f */
[----:B------:R-:W-:-:S08]  /*8120*/  SHF.L.U32 R3, R10, 0x1f, RZ ;  /* 0x0000001f0a037819 */ /* 0x000fd000000006ff */
[----:B------:R-:W1:Y:S02]  /*8130*/  SYNCS.PHASECHK.TRANS64.TRYWAIT P2, [UR6+0x1e000], R3 ;  /* 0x01e00003ff0075a7 */ /* 0x000e640008040146 */
[----:B-1----:R-:W-:Y:S05]  /*8140*/  @!P2 BRA `(.L_x_37) ;  /* 0x00000070009ca947 */ /* 0x002fea0003800000 */
.L_x_112:
        /* <DEDUP_REMOVED lines=32> */
.L_x_38:
[C---:B-1----:R-:W-:Y:S01]  /*8350*/  VIADD R3, R4.reuse, 0x1 ;  /* 0x0000000104037836 */ /* 0x042fe20000000000 */
[C---:B------:R-:W-:Y:S01]  /*8360*/  IADD3 R5, R4.reuse, 0x8, RZ ;  /* 0x0000000804057810 */ /* 0x040fe20007ffe0ff */
[C---:B------:R-:W-:Y:S01]  /*8370*/  VIADD R12, R4.reuse, 0x61 ;  /* 0x00000061040c7836 */ /* 0x040fe20000000000 */
[C---:B------:R-:W-:Y:S01]  /*8380*/  ISETP.GE.AND P4, PT, R4.reuse, UR31, PT ;  /* 0x0000001f04007c0c */ /* 0x040fe2000bf86270 */
[C---:B------:R-:W-:Y:S01]  /*8390*/  VIADD R21, R4.reuse, 0x79 ;  /* 0x0000007904157836 */ /* 0x040fe20000000000 */
[----:B------:R-:W-:Y:S01]  /*83a0*/  ISETP.GE.AND P3, PT, R3, UR31, PT ;  /* 0x0000001f03007c0c */ /* 0x000fe2000bf66270 */
[C---:B------:R-:W-:Y:S01]  /*83b0*/  VIADD R3, R4.reuse, 0x10 ;  /* 0x0000001004037836 */ /* 0x040fe20000000000 */
[----:B------:R-:W-:Y:S01]  /*83c0*/  ISETP.GE.AND P2, PT, R5, UR31, PT ;  /* 0x0000001f05007c0c */ /* 0x000fe2000bf46270 */
[----:B------:R-:W-:Y:S01]  /*83d0*/  ULEA UR7, UR6, UR37, 0x3 ;  /* 0x0000002506077291 */ /* 0x000fe2000f8e183f */
[C---:B------:R-:W-:Y:S02]  /*83e0*/  IADD3 R5, R4.reuse, 0x11, RZ ;  /* 0x0000001104057810 */ /* 0x040fe40007ffe0ff */
[----:B------:R-:W-:-:S02]  /*83f0*/  IADD3 R10, R4, 0x9, RZ ;  /* 0x00000009040a7810 */ /* 0x000fc40007ffe0ff */
[----:B------:R-:W-:Y:S02]  /*8400*/  ISETP.GE.AND P6, PT, R3, UR31, PT ;  /* 0x0000001f03007c0c */ /* 0x000fe4000bfc6270 */
[----:B------:R-:W-:Y:S02]  /*8410*/  FSEL R24, R24, -INF , !P4 ;  /* 0xff80000018187808 */ /* 0x000fe40006000000 */
[----:B------:R-:W-:Y:S02]  /*8420*/  FSEL R3, R26, -INF , !P4 ;  /* 0xff8000001a037808 */ /* 0x000fe40006000000 */
[----:B------:R-:W-:Y:S02]  /*8430*/  ISETP.GE.AND P4, PT, R5, UR31, PT ;  /* 0x0000001f05007c0c */ /* 0x000fe4000bf86270 */
[----:B------:R-:W-:Y:S01]  /*8440*/  ISETP.GE.AND P5, PT, R10, UR31, PT ;  /* 0x0000001f0a007c0c */ /* 0x000fe2000bfa6270 */
[C---:B------:R-:W-:Y:S01]  /*8450*/  VIADD R10, R4.reuse, 0x19 ;  /* 0x00000019040a7836 */ /* 0x040fe20000000000 */
[----:B------:R-:W-:-:S02]  /*8460*/  IADD3 R5, R4, 0x18, RZ ;  /* 0x0000001804057810 */ /* 0x000fc40007ffe0ff */
[----:B------:R-:W-:Y:S02]  /*8470*/  FSEL R25, R25, -INF , !P3 ;  /* 0xff80000019197808 */ /* 0x000fe40005800000 */
[----:B------:R-:W-:Y:S02]  /*8480*/  FSEL R27, R27, -INF , !P3 ;  /* 0xff8000001b1b7808 */ /* 0x000fe40005800000 */
[----:B------:R-:W-:Y:S02]  /*8490*/  ISETP.GE.AND P3, PT, R5, UR31, PT ;  /* 0x0000001f05007c0c */ /* 0x000fe4000bf66270 */
[----:B------:R-:W-:Y:S02]  /*84a0*/  FSEL R28, R28, -INF , !P2 ;  /* 0xff8000001c1c7808 */ /* 0x000fe40005000000 */
[----:B------:R-:W-:Y:S02]  /*84b0*/  FSEL R30, R30, -INF , !P2 ;  /* 0xff8000001e1e7808 */ /* 0x000fe40005000000 */
[----:B------:R-:W-:-:S02]  /*84c0*/  IADD3 R5, R4, 0x20, RZ ;  /* 0x0000002004057810 */ /* 0x000fc40007ffe0ff */
[----:B------:R-:W-:Y:S02]  /*84d0*/  ISETP.GE.AND P2, PT, R10, UR31, PT ;  /* 0x0000001f0a007c0c */ /* 0x000fe4000bf46270 */
[C---:B------:R-:W-:Y:S02]  /*84e0*/  IADD3 R10, R4.reuse, 0x21, RZ ;  /* 0x00000021040a7810 */ /* 0x040fe40007ffe0ff */
[----:B------:R-:W-:Y:S02]  /*84f0*/  FSEL R29, R29, -INF , !P5 ;  /* 0xff8000001d1d7808 */ /* 0x000fe40006800000 */
[----:B------:R-:W-:Y:S02]  /*8500*/  FSEL R31, R31, -INF , !P5 ;  /* 0xff8000001f1f7808 */ /* 0x000fe40006800000 */
[----:B------:R-:W-:Y:S01]  /*8510*/  ISETP.GE.AND P5, PT, R5, UR31, PT ;  /* 0x0000001f05007c0c */ /* 0x000fe2000bfa6270 */
[----:B------:R-:W-:Y:S01]  /*8520*/  VIADD R5, R4, 0x28 ;  /* 0x0000002804057836 */ /* 0x000fe20000000000 */
[----:B------:R-:W-:-:S02]  /*8530*/  FSEL R32, R32, -INF , !P6 ;  /* 0xff80000020207808 */ /* 0x000fc40007000000 */
[----:B------:R-:W-:Y:S02]  /*8540*/  FSEL R34, R34, -INF , !P6 ;  /* 0xff80000022227808 */ /* 0x000fe40007000000 */
[----:B------:R-:W-:Y:S02]  /*8550*/  ISETP.GE.AND P6, PT, R10, UR31, PT ;  /* 0x0000001f0a007c0c */ /* 0x000fe4000bfc6270 */
[----:B------:R-:W-:Y:S02]  /*8560*/  FMNMX R10, R3, R8, !PT ;  /* 0x00000008030a7209 */ /* 0x000fe40007800000 */
[----:B------:R-:W-:Y:S02]  /*8570*/  FSEL R33, R33, -INF , !P4 ;  /* 0xff80000021217808 */ /* 0x000fe40006000000 */
[----:B------:R-:W-:Y:S02]  /*8580*/  FSEL R35, R35, -INF , !P4 ;  /* 0xff80000023237808 */ /* 0x000fe40006000000 */
[----:B------:R-:W-:-:S02]  /*8590*/  ISETP.GE.AND P4, PT, R5, UR31, PT ;  /* 0x0000001f05007c0c */ /* 0x000fc4000bf86270 */
[----:B------:R-:W-:Y:S02]  /*85a0*/  FMNMX R5, R27, R10, !PT ;  /* 0x0000000a1b057209 */ /* 0x000fe40007800000 */
[----:B------:R-:W-:Y:S02]  /*85b0*/  IADD3 R11, R4, 0x29, RZ ;  /* 0x00000029040b7810 */ /* 0x000fe40007ffe0ff */
[----:B------:R-:W-:Y:S02]  /*85c0*/  FMNMX R10, R30, R5, !PT ;  /* 0x000000051e0a7209 */ /* 0x000fe40007800000 */
[----:B------:R-:W-:Y:S02]  /*85d0*/  FSEL R36, R36, -INF , !P3 ;  /* 0xff80000024247808 */ /* 0x000fe40005800000 */
[----:B------:R-:W-:Y:S02]  /*85e0*/  FMNMX R5, R31, R10, !PT ;  /* 0x0000000a1f057209 */ /* 0x000fe40007800000 */
[----:B------:R-:W-:-:S02]  /*85f0*/  FSEL R38, R38, -INF , !P3 ;  /* 0xff80000026267808 */ /* 0x000fc40005800000 */
[----:B------:R-:W-:Y:S02]  /*8600*/  FMNMX R10, R34, R5, !PT ;  /* 0x00000005220a7209 */ /* 0x000fe40007800000 */
[----:B------:R-:W-:Y:S02]  /*8610*/  ISETP.GE.AND P3, PT, R11, UR31, PT ;  /* 0x0000001f0b007c0c */ /* 0x000fe4000bf66270 */
[----:B------:R-:W-:Y:S02]  /*8620*/  FMNMX R5, R35, R10, !PT ;  /* 0x0000000a23057209 */ /* 0x000fe40007800000 */
[----:B------:R-:W-:Y:S02]  /*8630*/  IADD3 R11, R4, 0x30, RZ ;  /* 0x00000030040b7810 */ /* 0x000fe40007ffe0ff */
[----:B------:R-:W-:Y:S02]  /*8640*/  FSEL R37, R37, -INF , !P2 ;  /* 0xff80000025257808 */ /* 0x000fe40005000000 */
[----:B------:R-:W-:-:S02]  /*8650*/  FSEL R39, R39, -INF , !P2 ;  /* 0xff80000027277808 */ /* 0x000fc40005000000 */
[----:B------:R-:W-:Y:S02]  /*8660*/  FMNMX R10, R38, R5, !PT ;  /* 0x00000005260a7209 */ /* 0x000fe40007800000 */
[----:B------:R-:W-:Y:S01]  /*8670*/  ISETP.GE.AND P2, PT, R11, UR31, PT ;  /* 0x0000001f0b007c0c */ /* 0x000fe2000bf46270 */
[----:B------:R-:W-:Y:S01]  /*8680*/  VIADD R11, R4, 0x31 ;  /* 0x00000031040b7836 */ /* 0x000fe20000000000 */
[----:B------:R-:W-:Y:S02]  /*8690*/  FSEL R42, R42, -INF , !P5 ;  /* 0xff8000002a2a7808 */ /* 0x000fe40006800000 */
[----:B------:R-:W-:Y:S02]  /*86a0*/  FMNMX R5, R39, R10, !PT ;  /* 0x0000000a27057209 */ /* 0x000fe40007800000 */
[----:B------:R-:W-:Y:S02]  /*86b0*/  FSEL R40, R40, -INF , !P5 ;  /* 0xff80000028287808 */ /* 0x000fe40006800000 */
[----:B------:R-:W-:-:S02]  /*86c0*/  ISETP.GE.AND P5, PT, R11, UR31, PT ;  /* 0x0000001f0b007c0c */ /* 0x000fc4000bfa6270 */
[----:B------:R-:W-:Y:S02]  /*86d0*/  IADD3 R11, R4, 0x38, RZ ;  /* 0x00000038040b7810 */ /* 0x000fe40007ffe0ff */
[----:B------:R-:W-:Y:S02]  /*86e0*/  FSEL R43, R43, -INF , !P6 ;  /* 0xff8000002b2b7808 */ /* 0x000fe40007000000 */
[----:B------:R-:W-:Y:S02]  /*86f0*/  FMNMX R10, R42, R5, !PT ;  /* 0x000000052a0a7209 */ /* 0x000fe40007800000 */
[----:B------:R-:W-:Y:S02]  /*8700*/  FSEL R41, R41, -INF , !P6 ;  /* 0xff80000029297808 */ /* 0x000fe40007000000 */
[----:B------:R-:W-:Y:S02]  /*8710*/  ISETP.GE.AND P6, PT, R11, UR31, PT ;  /* 0x0000001f0b007c0c */ /* 0x000fe4000bfc6270 */
[----:B------:R-:W-:-:S02]  /*8720*/  FSEL R46, R46, -INF , !P4 ;  /* 0xff8000002e2e7808 */ /* 0x000fc40006000000 */
[----:B------:R-:W-:Y:S02]  /*8730*/  FMNMX R5, R43, R10, !PT ;  /* 0x0000000a2b057209 */ /* 0x000fe40007800000 */
[----:B------:R-:W-:Y:S02]  /*8740*/  IADD3 R11, R4, 0x39, RZ ;  /* 0x00000039040b7810 */ /* 0x000fe40007ffe0ff */
[----:B------:R-:W-:Y:S02]  /*8750*/  FSEL R44, R44, -INF , !P4 ;  /* 0xff8000002c2c7808 */ /* 0x000fe40006000000 */
[----:B------:R-:W-:Y:S02]  /*8760*/  FSEL R47, R47, -INF , !P3 ;  /* 0xff8000002f2f7808 */ /* 0x000fe40005800000 */
[----:B------:R-:W-:Y:S02]  /*8770*/  FMNMX R10, R46, R5, !PT ;  /* 0x000000052e0a7209 */ /* 0x000fe40007800000 */
[----:B------:R-:W-:Y:S01]  /*8780*/  ISETP.GE.AND P4, PT, R11, UR31, PT ;  /* 0x0000001f0b007c0c */ /* 0x000fe2000bf86270 */
[----:B------:R-:W-:Y:S01]  /*8790*/  VIADD R11, R4, 0x40 ;  /* 0x00000040040b7836 */ /* 0x000fe20000000000 */
[----:B------:R-:W-:-:S02]  /*87a0*/  FSEL R50, R50, -INF , !P2 ;  /* 0xff80000032327808 */ /* 0x000fc40005000000 */
[----:B------:R-:W-:Y:S02]  /*87b0*/  FMNMX R5, R47, R10, !PT ;  /* 0x0000000a2f057209 */ /* 0x000fe40007800000 */
[----:B------:R-:W-:Y:S02]  /*87c0*/  FSEL R45, R45, -INF , !P3 ;  /* 0xff8000002d2d7808 */ /* 0x000fe40005800000 */
[----:B------:R-:W-:Y:S02]  /*87d0*/  ISETP.GE.AND P3, PT, R11, UR31, PT ;  /* 0x0000001f0b007c0c */ /* 0x000fe4000bf66270 */
[----:B------:R-:W-:Y:S02]  /*87e0*/  IADD3 R11, R4, 0x41, RZ ;  /* 0x00000041040b7810 */ /* 0x000fe40007ffe0ff */
[----:B------:R-:W-:Y:S02]  /*87f0*/  FSEL R51, R51, -INF , !P5 ;  /* 0xff80000033337808 */ /* 0x000fe40006800000 */
[----:B------:R-:W-:-:S02]  /*8800*/  FMNMX R10, R50, R5, !PT ;  /* 0x00000005320a7209 */ /* 0x000fc40007800000 */
[----:B------:R-:W-:Y:S02]  /*8810*/  FSEL R48, R48, -INF , !P2 ;  /* 0xff80000030307808 */ /* 0x000fe40005000000 */
[----:B------:R-:W-:Y:S02]  /*8820*/  ISETP.GE.AND P2, PT, R11, UR31, PT ;  /* 0x0000001f0b007c0c */ /* 0x000fe4000bf46270 */
[----:B------:R-:W-:Y:S02]  /*8830*/  FSEL R54, R54, -INF , !P6 ;  /* 0xff80000036367808 */ /* 0x000fe40007000000 */
[----:B------:R-:W-:Y:S02]  /*8840*/  FMNMX R5, R51, R10, !PT ;  /* 0x0000000a33057209 */ /* 0x000fe40007800000 */
[----:B------:R-:W-:Y:S02]  /*8850*/  IADD3 R11, R4, 0x48, RZ ;  /* 0x00000048040b7810 */ /* 0x000fe40007ffe0ff */
[----:B------:R-:W-:-:S02]  /*8860*/  FSEL R49, R49, -INF , !P5 ;  /* 0xff80000031317808 */ /* 0x000fc40006800000 */
[----:B------:R-:W-:Y:S02]  /*8870*/  FSEL R55, R55, -INF , !P4 ;  /* 0xff80000037377808 */ /* 0x000fe40006000000 */
[----:B------:R-:W-:Y:S02]  /*8880*/  FMNMX R10, R54, R5, !PT ;  /* 0x00000005360a7209 */ /* 0x000fe40007800000 */
[----:B------:R-:W-:Y:S01]  /*8890*/  ISETP.GE.AND P5, PT, R11, UR31, PT ;  /* 0x0000001f0b007c0c */ /* 0x000fe2000bfa6270 */
[----:B------:R-:W-:Y:S01]  /*88a0*/  VIADD R11, R4, 0x49 ;  /* 0x00000049040b7836 */ /* 0x000fe20000000000 */
[----:B------:R-:W-:Y:S02]  /*88b0*/  FSEL R58, R58, -INF , !P3 ;  /* 0xff8000003a3a7808 */ /* 0x000fe40005800000 */
[----:B------:R-:W-:Y:S02]  /*88c0*/  FMNMX R5, R55, R10, !PT ;  /* 0x0000000a37057209 */ /* 0x000fe40007800000 */
[----:B------:R-:W-:-:S02]  /*88d0*/  FSEL R52, R52, -INF , !P6 ;  /* 0xff80000034347808 */ /* 0x000fc40007000000 */
[----:B------:R-:W-:Y:S02]  /*88e0*/  ISETP.GE.AND P6, PT, R11, UR31, PT ;  /* 0x0000001f0b007c0c */ /* 0x000fe4000bfc6270 */
[----:B------:R-:W-:Y:S02]  /*88f0*/  IADD3 R11, R4, 0x50, RZ ;  /* 0x00000050040b7810 */ /* 0x000fe40007ffe0ff */
[----:B------:R-:W-:Y:S02]  /*8900*/  FSEL R59, R59, -INF , !P2 ;  /* 0xff8000003b3b7808 */ /* 0x000fe40005000000 */
[----:B------:R-:W-:Y:S02]  /*8910*/  FMNMX R10, R58, R5, !PT ;  /* 0x000000053a0a7209 */ /* 0x000fe40007800000 */
[----:B------:R-:W-:Y:S02]  /*8920*/  FSEL R53, R53, -INF , !P4 ;  /* 0xff80000035357808 */ /* 0x000fe40006000000 */
[----:B------:R-:W-:-:S02]  /*8930*/  ISETP.GE.AND P4, PT, R11, UR31, PT ;  /* 0x0000001f0b007c0c */ /* 0x000fc4000bf86270 */
[----:B------:R-:W-:Y:S02]  /*8940*/  FSEL R62, R62, -INF , !P5 ;  /* 0xff8000003e3e7808 */ /* 0x000fe40006800000 */
[----:B------:R-:W-:Y:S02]  /*8950*/  FMNMX R5, R59, R10, !PT ;  /* 0x0000000a3b057209 */ /* 0x000fe40007800000 */
[----:B------:R-:W-:Y:S02]  /*8960*/  IADD3 R11, R4, 0x51, RZ ;  /* 0x00000051040b7810 */ /* 0x000fe40007ffe0ff */
[----:B------:R-:W-:Y:S02]  /*8970*/  FSEL R56, R56, -INF , !P3 ;  /* 0xff80000038387808 */ /* 0x000fe40005800000 */
[----:B------:R-:W-:Y:S02]  /*8980*/  FSEL R63, R63, -INF , !P6 ;  /* 0xff8000003f3f7808 */ /* 0x000fe40007000000 */
[----:B------:R-:W-:-:S02]  /*8990*/  FMNMX R10, R62, R5, !PT ;  /* 0x000000053e0a7209 */ /* 0x000fc40007800000 */
[----:B------:R-:W-:Y:S01]  /*89a0*/  ISETP.GE.AND P3, PT, R11, UR31, PT ;  /* 0x0000001f0b007c0c */ /* 0x000fe2000bf66270 */
[----:B------:R-:W-:Y:S01]  /*89b0*/  VIADD R11, R4, 0x58 ;  /* 0x00000058040b7836 */ /* 0x000fe20000000000 */
[----:B------:R-:W-:Y:S02]  /*89c0*/  FSEL R66, R66, -INF , !P4 ;  /* 0xff80000042427808 */ /* 0x000fe40006000000 */
[----:B------:R-:W-:Y:S02]  /*89d0*/  FMNMX R5, R63, R10, !PT ;  /* 0x0000000a3f057209 */ /* 0x000fe40007800000 */
[----:B------:R-:W-:Y:S02]  /*89e0*/  FSEL R57, R57, -INF , !P2 ;  /* 0xff80000039397808 */ /* 0x000fe40005000000 */
[----:B------:R-:W-:Y:S02]  /*89f0*/  ISETP.GE.AND P2, PT, R11, UR31, PT ;  /* 0x0000001f0b007c0c */ /* 0x000fe4000bf46270 */
[----:B------:R-:W-:-:S02]  /*8a00*/  IADD3 R11, R4, 0x59, RZ ;  /* 0x00000059040b7810 */ /* 0x000fc40007ffe0ff */
[----:B------:R-:W-:Y:S02]  /*8a10*/  FSEL R67, R67, -INF , !P3 ;  /* 0xff80000043437808 */ /* 0x000fe40005800000 */
[----:B------:R-:W-:Y:S02]  /*8a20*/  FMNMX R10, R66, R5, !PT ;  /* 0x00000005420a7209 */ /* 0x000fe40007800000 */
[----:B------:R-:W-:Y:S02]  /*8a30*/  P2R R13, PR, RZ, 0x2 ;  /* 0x00000002ff0d7803 */ /* 0x000fe40000000000 */
[----:B------:R-:W-:Y:S02]  /*8a40*/  IADD3 R18, R4, 0x60, RZ ;  /* 0x0000006004127810 */ /* 0x000fe40007ffe0ff */
[----:B------:R-:W-:Y:S02]  /*8a50*/  ISETP.GE.AND P1, PT, R11, UR31, PT ;  /* 0x0000001f0b007c0c */ /* 0x000fe4000bf26270 */
[----:B------:R-:W-:-:S02]  /*8a60*/  FSEL R70, R70, -INF , !P2 ;  /* 0xff80000046467808 */ /* 0x000fc40005000000 */
[----:B------:R-:W-:Y:S02]  /*8a70*/  FMNMX R5, R67, R10, !PT ;  /* 0x0000000a43057209 */ /* 0x000fe40007800000 */
[----:B------:R-:W-:Y:S02]  /*8a80*/  P2R R14, PR, RZ, 0x1 ;  /* 0x00000001ff0e7803 */ /* 0x000fe40000000000 */
[----:B------:R-:W-:Y:S02]  /*8a90*/  FSEL R60, R60, -INF , !P5 ;  /* 0xff8000003c3c7808 */ /* 0x000fe40006800000 */
[----:B------:R-:W-:Y:S02]  /*8aa0*/  ISETP.GE.AND P5, PT, R18, UR31, PT ;  /* 0x0000001f12007c0c */ /* 0x000fe4000bfa6270 */
[----:B------:R-:W-:Y:S02]  /*8ab0*/  ISETP.GE.AND P0, PT, R12, UR31, PT ;  /* 0x0000001f0c007c0c */ /* 0x000fe4000bf06270 */
[----:B------:R-:W-:-:S02]  /*8ac0*/  FSEL R71, R71, -INF , !P1 ;  /* 0xff80000047477808 */ /* 0x000fc40004800000 */
[----:B------:R-:W-:Y:S02]  /*8ad0*/  FMNMX R10, R70, R5, !PT ;  /* 0x00000005460a7209 */ /* 0x000fe40007800000 */
[----:B------:R-:W-:Y:S02]  /*8ae0*/  IADD3 R12, R4, 0x68, RZ ;  /* 0x00000068040c7810 */ /* 0x000fe40007ffe0ff */
[----:B------:R-:W-:Y:S02]  /*8af0*/  FSEL R74, R74, -INF , !P5 ;  /* 0xff8000004a4a7808 */ /* 0x000fe40006800000 */
[----:B------:R-:W-:Y:S02]  /*8b00*/  FMNMX R5, R71, R10, !PT ;  /* 0x0000000a47057209 */ /* 0x000fe40007800000 */
[----:B------:R-:W-:Y:S02]  /*8b10*/  ISETP.GE.AND P1, PT, R12, UR31, PT ;  /* 0x0000001f0c007c0c */ /* 0x000fe4000bf26270 */
[----:B------:R-:W-:-:S02]  /*8b20*/  IADD3 R12, R4, 0x69, RZ ;  /* 0x00000069040c7810 */ /* 0x000fc40007ffe0ff */
[----:B------:R-:W-:Y:S02]  /*8b30*/  FSEL R75, R75, -INF , !P0 ;  /* 0xff8000004b4b7808 */ /* 0x000fe40004000000 */
[----:B------:R-:W-:Y:S02]  /*8b40*/  FMNMX R10, R74, R5, !PT ;  /* 0x000000054a0a7209 */ /* 0x000fe40007800000 */
[----:B------:R-:W-:Y:S02]  /*8b50*/  FSEL R68, R68, -INF , !P2 ;  /* 0xff80000044447808 */ /* 0x000fe40005000000 */
[----:B------:R-:W-:Y:S01]  /*8b60*/  ISETP.GE.AND P2, PT, R12, UR31, PT ;  /* 0x0000001f0c007c0c */ /* 0x000fe2000bf46270 */
[----:B------:R-:W-:Y:S01]  /*8b70*/  VIADD R12, R4, 0x70 ;  /* 0x00000070040c7836 */ /* 0x000fe20000000000 */
[----:B------:R-:W-:Y:S02]  /*8b80*/  FSEL R78, R78, -INF , !P1 ;  /* 0xff8000004e4e7808 */ /* 0x000fe40004800000 */
[----:B------:R-:W-:-:S02]  /*8b90*/  FMNMX R5, R75, R10, !PT ;  /* 0x0000000a4b057209 */ /* 0x000fc40007800000 */
[----:B------:R-:W-:Y:S02]  /*8ba0*/  FSEL R65, R65, -INF , !P3 ;  /* 0xff80000041417808 */ /* 0x000fe40005800000 */
[----:B------:R-:W-:Y:S02]  /*8bb0*/  IADD3 R19, R4, 0x71, RZ ;  /* 0x0000007104137810 */ /* 0x000fe40007ffe0ff */
[----:B------:R-:W-:Y:S02]  /*8bc0*/  FSEL R79, R79, -INF , !P2 ;  /* 0xff8000004f4f7808 */ /* 0x000fe40005000000 */
[----:B------:R-:W-:Y:S02]  /*8bd0*/  FMNMX R10, R78, R5, !PT ;  /* 0x000000054e0a7209 */ /* 0x000fe40007800000 */
[----:B------:R-:W-:Y:S02]  /*8be0*/  ISETP.GE.AND P3, PT, R12, UR31, PT ;  /* 0x0000001f0c007c0c */ /* 0x000fe4000bf66270 */
[----:B------:R-:W-:-:S02]  /*8bf0*/  FSEL R64, R64, -INF , !P4 ;  /* 0xff80000040407808 */ /* 0x000fc40006000000 */
[----:B------:R-:W-:Y:S02]  /*8c00*/  IADD3 R20, R4, 0x78, RZ ;  /* 0x0000007804147810 */ /* 0x000fe40007ffe0ff */
[----:B------:R-:W-:Y:S02]  /*8c10*/  FSEL R82, R82, -INF , !P3 ;  /* 0xff80000052527808 */ /* 0x000fe40005800000 */
[----:B------:R-:W-:Y:S02]  /*8c20*/  FMNMX R5, R79, R10, !PT ;  /* 0x0000000a4f057209 */ /* 0x000fe40007800000 */
[----:B------:R-:W-:Y:S02]  /*8c30*/  ISETP.GE.AND P4, PT, R19, UR31, PT ;  /* 0x0000001f13007c0c */ /* 0x000fe4000bf86270 */
[----:B------:R-:W-:Y:S02]  /*8c40*/  FMNMX R10, R82, R5, !PT ;  /* 0x00000005520a7209 */ /* 0x000fe40007800000 */
[----:B------:R-:W-:-:S02]  /*8c50*/  FSEL R83, R83, -INF , !P4 ;  /* 0xff80000053537808 */ /* 0x000fc40006000000 */
[----:B------:R-:W-:Y:S02]  /*8c60*/  ISETP.GE.AND P5, PT, R20, UR31, PT ;  /* 0x0000001f14007c0c */ /* 0x000fe4000bfa6270 */
[----:B------:R-:W-:Y:S02]  /*8c70*/  FSEL R61, R61, -INF , !P6 ;  /* 0xff8000003d3d7808 */ /* 0x000fe40007000000 */
[----:B------:R-:W-:Y:S02]  /*8c80*/  FSEL R86, R86, -INF , !P5 ;  /* 0xff80000056567808 */ /* 0x000fe40006800000 */
[----:B------:R-:W-:Y:S02]  /*8c90*/  FMNMX R5, R83, R10, !PT ;  /* 0x0000000a53057209 */ /* 0x000fe40007800000 */
[----:B------:R-:W-:Y:S02]  /*8ca0*/  ISETP.GE.AND P6, PT, R21, UR31, PT ;  /* 0x0000001f15007c0c */ /* 0x000fe4000bfc6270 */
[----:B------:R-:W-:-:S02]  /*8cb0*/  FMNMX R10, R86, R5, !PT ;  /* 0x00000005560a7209 */ /* 0x000fc40007800000 */
[----:B------:R-:W-:Y:S02]  /*8cc0*/  FSEL R87, R87, -INF , !P6 ;  /* 0xff80000057577808 */ /* 0x000fe40007000000 */
[----:B------:R-:W-:Y:S02]  /*8cd0*/  P2R R15, PR, RZ, 0x4 ;  /* 0x00000004ff0f7803 */ /* 0x000fe40000000000 */
[----:B------:R-:W-:Y:S02]  /*8ce0*/  FMNMX R10, R87, R10, !PT ;  /* 0x0000000a570a7209 */ /* 0x000fe40007800000 */
[----:B------:R-:W-:Y:S02]  /*8cf0*/  P2R R17, PR, RZ, 0x1 ;  /* 0x00000001ff117803 */ /* 0x000fe40000000000 */
[----:B------:R-:W-:Y:S01]  /*8d00*/  P2R R16, PR, RZ, 0x2 ;  /* 0x00000002ff107803 */ /* 0x000fe20000000000 */
[----:B------:R-:W1:Y:S01]  /*8d10*/  SHFL.BFLY PT, R5, R10, 0x1, 0x1f ;  /* 0x0c201f000a057f89 */ /* 0x000e6200000e0000 */
[----:B------:R-:W-:-:S02]  /*8d20*/  ISETP.GE.AND P0, PT, R18, UR31, PT ;  /* 0x0000001f12007c0c */ /* 0x000fc4000bf06270 */
[----:B------:R-:W-:Y:S02]  /*8d30*/  ISETP.GE.AND P1, PT, R11, UR31, PT ;  /* 0x0000001f0b007c0c */ /* 0x000fe4000bf26270 */
[----:B------:R-:W-:Y:S02]  /*8d40*/  FSEL R72, R72, -INF , !P0 ;  /* 0xff80000048487808 */ /* 0x000fe40004000000 */
[----:B------:R-:W-:Y:S02]  /*8d50*/  ISETP.NE.AND P0, PT, R17, RZ, PT ;  /* 0x000000ff1100720c */ /* 0x000fe40003f05270 */
[----:B------:R-:W-:Y:S02]  /*8d60*/  FSEL R69, R69, -INF , !P1 ;  /* 0xff80000045457808 */ /* 0x000fe40004800000 */
[----:B------:R-:W-:Y:S02]  /*8d70*/  FSEL R73, R73, -INF , !P0 ;  /* 0xff80000049497808 */ /* 0x000fe40004000000 */
[----:B------:R-:W-:-:S02]  /*8d80*/  ISETP.NE.AND P0, PT, R14, RZ, PT ;  /* 0x000000ff0e00720c */ /* 0x000fc40003f05270 */
[----:B------:R-:W-:Y:S02]  /*8d90*/  ISETP.NE.AND P1, PT, R16, RZ, PT ;  /* 0x000000ff1000720c */ /* 0x000fe40003f25270 */
[----:B------:R-:W-:Y:S02]  /*8da0*/  FSEL R80, R80, -INF , !P3 ;  /* 0xff80000050507808 */ /* 0x000fe40005800000 */
[----:B------:R-:W-:Y:S02]  /*8db0*/  FSEL R76, R76, -INF , !P1 ;  /* 0xff8000004c4c7808 */ /* 0x000fe40004800000 */
[----:B------:R-:W-:Y:S02]  /*8dc0*/  ISETP.NE.AND P1, PT, R13, RZ, PT ;  /* 0x000000ff0d00720c */ /* 0x000fe40003f25270 */
[----:B------:R-:W-:Y:S02]  /*8dd0*/  FSEL R81, R81, -INF , !P4 ;  /* 0xff80000051517808 */ /* 0x000fe40006000000 */
[----:B-1----:R-:W-:-:S02]  /*8de0*/  FMNMX R12, R10, R5, !PT ;  /* 0x000000050a0c7209 */ /* 0x002fc40007800000 */
[----:B------:R-:W-:Y:S02]  /*8df0*/  FMNMX R10, R24, R9, !PT ;  /* 0x00000009180a7209 */ /* 0x000fe40007800000 */
[----:B------:R-:W-:Y:S01]  /*8e00*/  FSEL R84, R84, -INF , !P5 ;  /* 0xff80000054547808 */ /* 0x000fe20006800000 */
[----:B------:R-:W1:Y:S01]  /*8e10*/  SHFL.BFLY PT, R5, R12, 0x2, 0x1f ;  /* 0x0c401f000c057f89 */ /* 0x000e6200000e0000 */
[----:B------:R-:W-:Y:S02]  /*8e20*/  FSEL R85, R85, -INF , !P6 ;  /* 0xff80000055557808 */ /* 0x000fe40007000000 */
[----:B-1----:R-:W-:-:S04]  /*8e30*/  FMNMX R5, R12, R5, !PT ;  /* 0x000000050c057209 */ /* 0x002fc80007800000 */
[----:B------:R-:W-:-:S04]  /*8e40*/  FSETP.NEU.AND P2, PT, R5, -INF , PT ;  /* 0xff8000000500780b */ /* 0x000fc80003f4d000 */
[----:B------:R-:W-:Y:S02]  /*8e50*/  FSEL R11, R5, RZ, P2 ;  /* 0x000000ff050b7208 */ /* 0x000fe40001000000 */
[----:B------:R-:W-:-:S03]  /*8e60*/  ISETP.NE.AND P2, PT, R15, RZ, PT ;  /* 0x000000ff0f00720c */ /* 0x000fc60003f45270 */
[----:B------:R-:W-:Y:S01]  /*8e70*/  FMUL R128, R11, UR29 ;  /* 0x0000001d0b807c20 */ /* 0x000fe20008400000 */
[----:B------:R-:W-:-:S03]  /*8e80*/  FSEL R77, R77, -INF , !P2 ;  /* 0xff8000004d4d7808 */ /* 0x000fc60005000000 */
[--C-:B------:R-:W-:Y:S01]  /*8e90*/  FFMA R14, R3, UR29, -R128.reuse ;  /* 0x0000001d030e7c23 */ /* 0x100fe20008000880 */
[----:B------:R-:W-:Y:S01]  /*8ea0*/  FMNMX R3, R25, R10, !PT ;  /* 0x0000000a19037209 */ /* 0x000fe20007800000 */
[--C-:B------:R-:W-:Y:S01]  /*8eb0*/  FFMA R13, R27, UR29, -R128.reuse ;  /* 0x0000001d1b0d7c23 */ /* 0x100fe20008000880 */
[--C-:B------:R-:W-:Y:S01]  /*8ec0*/  FFMA R15, R35, UR29, -R128.reuse ;  /* 0x0000001d230f7c23 */ /* 0x100fe20008000880 */
        /* <DEDUP_REMOVED lines=14> */
[----:B------:R-:W-:Y:S01]  /*8fb0*/  @!P2 FMUL R14, R14, 0.5 ;  /* 0x3f0000000e0ea820 */ /* 0x000fe20000400000 */
[----:B------:R-:W-:Y:S01]  /*8fc0*/  FMNMX R3, R33, R10, !PT ;  /* 0x0000000a21037209 */ /* 0x000fe20007800000 */
[--C-:B------:R-:W-:Y:S01]  /*8fd0*/  FFMA R43, R43, UR29, -R128.reuse ;  /* 0x0000001d2b2b7c23 */ /* 0x100fe20008000880 */
[----:B------:R-:W-:Y:S01]  /*8fe0*/  FSETP.GEU.AND P6, PT, R34, -126, PT ;  /* 0xc2fc00002200780b */ /* 0x000fe20003fce000 */
[----:B------:R-:W1:Y:S01]  /*8ff0*/  MUFU.EX2 R10, R14 ;  /* 0x0000000e000a7308 */ /* 0x000e620000000800 */
[----:B------:R-:W-:Y:S01]  /*9000*/  @!P3 FMUL R13, R13, 0.5 ;  /* 0x3f0000000d0db820 */ /* 0x000fe20000400000 */
[----:B------:R-:W-:Y:S01]  /*9010*/  FMNMX R12, R36, R3, !PT ;  /* 0x00000003240c7209 */ /* 0x000fe20007800000 */
[--C-:B------:R-:W-:Y:S01]  /*9020*/  FFMA R47, R47, UR29, -R128.reuse ;  /* 0x0000001d2f2f7c23 */ /* 0x100fe20008000880 */
[----:B------:R-:W-:Y:S01]  /*9030*/  @!P4 FMUL R27, R27, 0.5 ;  /* 0x3f0000001b1bc820 */ /* 0x000fe20000400000 */
[--C-:B------:R-:W-:Y:S01]  /*9040*/  FFMA R42, R55, UR29, -R128.reuse ;  /* 0x0000001d372a7c23 */ /* 0x100fe20008000880 */
[----:B------:R-:W-:Y:S01]  /*9050*/  FMNMX R3, R37, R12, !PT ;  /* 0x0000000c25037209 */ /* 0x000fe20007800000 */
[--C-:B------:R-:W-:Y:S01]  /*9060*/  FFMA R19, R50, UR29, -R128.reuse ;  /* 0x0000001d32137c23 */ /* 0x100fe20008000880 */
[----:B------:R-:W2:Y:S01]  /*9070*/  MUFU.EX2 R13, R13 ;  /* 0x0000000d000d7308 */ /* 0x000ea20000000800 */
[----:B------:R-:W-:Y:S01]  /*9080*/  @!P5 FMUL R31, R31, 0.5 ;  /* 0x3f0000001f1fd820 */ /* 0x000fe20000400000 */
[----:B------:R-:W-:Y:S01]  /*9090*/  FMNMX R12, R40, R3, !PT ;  /* 0x00000003280c7209 */ /* 0x000fe20007800000 */
[--C-:B------:R-:W-:Y:S01]  /*90a0*/  FFMA R51, R51, UR29, -R128.reuse ;  /* 0x0000001d33337c23 */ /* 0x100fe20008000880 */
[----:B------:R-:W-:Y:S01]  /*90b0*/  @!P6 FMUL R34, R34, 0.5 ;  /* 0x3f0000002222e820 */ /* 0x000fe20000400000 */
[--C-:B------:R-:W-:Y:S01]  /*90c0*/  FFMA R21, R58, UR29, -R128.reuse ;  /* 0x0000001d3a157c23 */ /* 0x100fe20008000880 */
[----:B------:R-:W-:Y:S01]  /*90d0*/  FMNMX R3, R41, R12, !PT ;  /* 0x0000000c29037209 */ /* 0x000fe20007800000 */
[--C-:B------:R-:W-:Y:S01]  /*90e0*/  FFMA R23, R66, UR29, -R128.reuse ;  /* 0x0000001d42177c23 */ /* 0x100fe20008000880 */
[----:B------:R-:W3:Y:S01]  /*90f0*/  MUFU.EX2 R27, R27 ;  /* 0x0000001b001b7308 */ /* 0x000ee20000000800 */
[----:B-1----:R-:W-:Y:S01]  /*9100*/  @!P2 FMUL R10, R10, R10 ;  /* 0x0000000a0a0aa220 */ /* 0x002fe20000400000 */
[----:B------:R-:W-:Y:S01]  /*9110*/  FSETP.GEU.AND P2, PT, R15, -126, PT ;  /* 0xc2fc00000f00780b */ /* 0x000fe20003f4e000 */
[--C-:B------:R-:W-:Y:S01]  /*9120*/  FFMA R46, R59, UR29, -R128.reuse ;  /* 0x0000001d3b2e7c23 */ /* 0x100fe20008000880 */
[----:B------:R-:W-:Y:S01]  /*9130*/  FMNMX R14, R44, R3, !PT ;  /* 0x000000032c0e7209 */ /* 0x000fe20007800000 */
[--C-:B------:R-:W-:Y:S01]  /*9140*/  FFMA R50, R62, UR29, -R128.reuse ;  /* 0x0000001d3e327c23 */ /* 0x100fe20008000880 */
[--C-:B------:R-:W-:Y:S01]  /*9150*/  FFMA R58, R70, UR29, -R128.reuse ;  /* 0x0000001d463a7c23 */ /* 0x100fe20008000880 */
[--C-:B------:R-:W-:Y:S01]  /*9160*/  FFMA R62, R74, UR29, -R128.reuse ;  /* 0x0000001d4a3e7c23 */ /* 0x100fe20008000880 */
[----:B------:R-:W1:Y:S01]  /*9170*/  MUFU.EX2 R12, R31 ;  /* 0x0000001f000c7308 */ /* 0x000e620000000800 */
[----:B--2---:R-:W-:Y:S01]  /*9180*/  @!P3 FMUL R13, R13, R13 ;  /* 0x0000000d0d0db220 */ /* 0x004fe20000400000 */
[----:B------:R-:W-:Y:S01]  /*9190*/  FSETP.GEU.AND P3, PT, R38, -126, PT ;  /* 0xc2fc00002600780b */ /* 0x000fe20003f6e000 */
[--C-:B------:R-:W-:Y:S01]  /*91a0*/  FFMA R66, R78, UR29, -R128.reuse ;  /* 0x0000001d4e427c23 */ /* 0x100fe20008000880 */
[----:B------:R-:W-:Y:S01]  /*91b0*/  FMNMX R3, R45, R14, !PT ;  /* 0x0000000e2d037209 */ /* 0x000fe20007800000 */
[--C-:B------:R-:W-:Y:S01]  /*91c0*/  FFMA R59, R83, UR29, -R128.reuse ;  /* 0x0000001d533b7c23 */ /* 0x100fe20008000880 */
[--C-:B------:R-:W-:Y:S01]  /*91d0*/  FFMA R55, R79, UR29, -R128.reuse ;  /* 0x0000001d4f377c23 */ /* 0x100fe20008000880 */
[----:B------:R-:W-:Y:S01]  /*91e0*/  @!P2 FMUL R15, R15, 0.5 ;  /* 0x3f0000000f0fa820 */ /* 0x000fe20000400000 */
[----:B------:R-:W2:Y:S01]  /*91f0*/  MUFU.EX2 R14, R34 ;  /* 0x00000022000e7308 */ /* 0x000ea20000000800 */
[----:B------:R-:W-:Y:S01]  /*9200*/  FMNMX R16, R48, R3, !PT ;  /* 0x0000000330107209 */ /* 0x000fe20007800000 */
[----:B---3--:R-:W-:Y:S01]  /*9210*/  @!P4 FMUL R27, R27, R27 ;  /* 0x0000001b1b1bc220 */ /* 0x008fe20000400000 */
[----:B------:R-:W-:Y:S01]  /*9220*/  FSETP.GEU.AND P4, PT, R39, -126, PT ;  /* 0xc2fc00002700780b */ /* 0x000fe20003f8e000 */
[--C-:B------:R-:W-:Y:S01]  /*9230*/  FFMA R70, R82, UR29, -R128.reuse ;  /* 0x0000001d52467c23 */ /* 0x100fe20008000880 */
[----:B------:R-:W-:Y:S01]  /*9240*/  FMNMX R3, R49, R16, !PT ;  /* 0x0000001031037209 */ /* 0x000fe20007800000 */
[----:B------:R-:W-:Y:S01]  /*9250*/  FFMA R74, R86, UR29, -R128 ;  /* 0x0000001d564a7c23 */ /* 0x000fe20008000880 */
[----:B------:R-:W-:Y:S01]  /*9260*/  @!P3 FMUL R38, R38, 0.5 ;  /* 0x3f0000002626b820 */ /* 0x000fe20000400000 */
[----:B------:R-:W3:Y:S01]  /*9270*/  MUFU.EX2 R15, R15 ;  /* 0x0000000f000f7308 */ /* 0x000ee20000000800 */
[----:B-1----:R-:W-:Y:S01]  /*9280*/  @!P5 FMUL R12, R12, R12 ;  /* 0x0000000c0c0cd220 */ /* 0x002fe20000400000 */
[----:B------:R-:W-:-:S02]  /*9290*/  FSETP.GEU.AND P5, PT, R17, -126, PT ;  /* 0xc2fc00001100780b */ /* 0x000fc40003fae000 */
[----:B------:R-:W-:-:S04]  /*92a0*/  FMNMX R16, R52, R3, !PT ;  /* 0x0000000334107209 */ /* 0x000fc80007800000 */
[----:B------:R-:W1:Y:S01]  /*92b0*/  MUFU.EX2 R31, R38 ;  /* 0x00000026001f7308 */ /* 0x000e620000000800 */
[----:B------:R-:W-:Y:S01]  /*92c0*/  FMNMX R3, R53, R16, !PT ;  /* 0x0000001035037209 */ /* 0x000fe20007800000 */
[----:B--2---:R-:W-:Y:S01]  /*92d0*/  @!P6 FMUL R14, R14, R14 ;  /* 0x0000000e0e0ee220 */ /* 0x004fe20000400000 */
[----:B------:R-:W-:Y:S01]  /*92e0*/  FSETP.GEU.AND P6, PT, R43, -126, PT ;  /* 0xc2fc00002b00780b */ /* 0x000fe20003fce000 */
[----:B------:R-:W-:Y:S01]  /*92f0*/  @!P4 FMUL R39, R39, 0.5 ;  /* 0x3f0000002727c820 */ /* 0x000fe20000400000 */
[----:B------:R-:W-:Y:S02]  /*9300*/  FMNMX R18, R56, R3, !PT ;  /* 0x0000000338127209 */ /* 0x000fe40007800000 */
[----:B------:R-:W-:Y:S01]  /*9310*/  @!P5 FMUL R17, R17, 0.5 ;  /* 0x3f0000001111d820 */ /* 0x000fe20000400000 */
[----:B------:R2:W4:Y:S01]  /*9320*/  MUFU.EX2 R16, R39 ;  /* 0x0000002700107308 */ /* 0x0005220000000800 */
[----:B---3--:R-:W-:Y:S01]  /*9330*/  @!P2 FMUL R15, R15, R15 ;  /* 0x0000000f0f0fa220 */ /* 0x008fe20000400000 */
[----:B------:R-:W-:-:S02]  /*9340*/  FSETP.GEU.AND P2, PT, R35, -126, PT ;  /* 0xc2fc00002300780b */ /* 0x000fc40003f4e000 */
[----:B------:R-:W-:-:S04]  /*9350*/  FMNMX R3, R57, R18, !PT ;  /* 0x0000001239037209 */ /* 0x000fc80007800000 */
[----:B------:R-:W3:Y:S01]  /*9360*/  MUFU.EX2 R17, R17 ;  /* 0x0000001100117308 */ /* 0x000ee20000000800 */
[----:B------:R-:W-:Y:S01]  /*9370*/  FMNMX R18, R60, R3, !PT ;  /* 0x000000033c127209 */ /* 0x000fe20007800000 */
[----:B------:R-:W-:Y:S01]  /*9380*/  @!P6 FMUL R43, R43, 0.5 ;  /* 0x3f0000002b2be820 */ /* 0x000fe20000400000 */
[----:B-1----:R-:W-:Y:S01]  /*9390*/  @!P3 FMUL R31, R31, R31 ;  /* 0x0000001f1f1fb220 */ /* 0x002fe20000400000 */
[----:B------:R-:W-:Y:S01]  /*93a0*/  FSETP.GEU.AND P3, PT, R47, -126, PT ;  /* 0xc2fc00002f00780b */ /* 0x000fe20003f6e000 */
[--C-:B--2---:R-:W-:Y:S01]  /*93b0*/  FFMA R39, R54, UR29, -R128.reuse ;  /* 0x0000001d36277c23 */ /* 0x104fe20008000880 */
[----:B------:R-:W-:Y:S01]  /*93c0*/  FMNMX R3, R61, R18, !PT ;  /* 0x000000123d037209 */ /* 0x000fe20007800000 */
[----:B------:R-:W-:Y:S01]  /*93d0*/  @!P2 FMUL R35, R35, 0.5 ;  /* 0x3f0000002323a820 */ /* 0x000fe20000400000 */
[----:B------:R1:W2:Y:S01]  /*93e0*/  MUFU.EX2 R18, R43 ;  /* 0x0000002b00127308 */ /* 0x0002a20000000800 */
[----:B----4-:R-:W-:Y:S01]  /*93f0*/  @!P4 FMUL R16, R16, R16 ;  /* 0x000000101010c220 */ /* 0x010fe20000400000 */
[----:B------:R-:W-:Y:S01]  /*9400*/  FMNMX R20, R64, R3, !PT ;  /* 0x0000000340147209 */ /* 0x000fe20007800000 */
[----:B------:R-:W-:Y:S01]  /*9410*/  FFMA R54, R67, UR29, -R128 ;  /* 0x0000001d43367c23 */ /* 0x000fe20008000880 */
[----:B------:R-:W-:-:S02]  /*9420*/  FSETP.GEU.AND P4, PT, R19, -126, PT ;  /* 0xc2fc00001300780b */ /* 0x000fc40003f8e000 */
[----:B------:R-:W-:Y:S02]  /*9430*/  FMNMX R3, R65, R20, !PT ;  /* 0x0000001441037209 */ /* 0x000fe40007800000 */
[----:B------:R-:W4:Y:S01]  /*9440*/  MUFU.EX2 R35, R35 ;  /* 0x0000002300237308 */ /* 0x000f220000000800 */
[----:B---3--:R-:W-:Y:S01]  /*9450*/  @!P5 FMUL R17, R17, R17 ;  /* 0x000000111111d220 */ /* 0x008fe20000400000 */
[----:B------:R-:W-:Y:S01]  /*9460*/  @!P3 FMUL R47, R47, 0.5 ;  /* 0x3f0000002f2fb820 */ /* 0x000fe20000400000 */
[----:B------:R-:W-:Y:S01]  /*9470*/  FSETP.GEU.AND P5, PT, R51, -126, PT ;  /* 0xc2fc00003300780b */ /* 0x000fe20003fae000 */
[--C-:B-1----:R-:W-:Y:S01]  /*9480*/  FFMA R43, R63, UR29, -R128.reuse ;  /* 0x0000001d3f2b7c23 */ /* 0x102fe20008000880 */
[----:B------:R-:W-:Y:S01]  /*9490*/  FMNMX R22, R68, R3, !PT ;  /* 0x0000000344167209 */ /* 0x000fe20007800000 */
[----:B------:R-:W-:Y:S02]  /*94a0*/  FFMA R63, R87, UR29, -R128 ;  /* 0x0000001d573f7c23 */ /* 0x000fe40008000880 */
[----:B------:R1:W3:Y:S01]  /*94b0*/  MUFU.EX2 R20, R47 ;  /* 0x0000002f00147308 */ /* 0x0002e20000000800 */
[----:B------:R-:W-:Y:S01]  /*94c0*/  FMNMX R3, R69, R22, !PT ;  /* 0x0000001645037209 */ /* 0x000fe20007800000 */
[----:B--2---:R-:W-:Y:S01]  /*94d0*/  @!P6 FMUL R18, R18, R18 ;  /* 0x000000121212e220 */ /* 0x004fe20000400000 */
[----:B------:R-:W-:Y:S01]  /*94e0*/  FSETP.GEU.AND P6, PT, R39, -126, PT ;  /* 0xc2fc00002700780b */ /* 0x000fe20003fce000 */
[----:B------:R-:W-:Y:S01]  /*94f0*/  @!P4 FMUL R19, R19, 0.5 ;  /* 0x3f0000001313c820 */ /* 0x000fe20000400000 */
[----:B------:R-:W-:-:S03]  /*9500*/  FMNMX R22, R72, R3, !PT ;  /* 0x0000000348167209 */ /* 0x000fc60007800000 */
[----:B------:R-:W-:Y:S01]  /*9510*/  @!P5 FMUL R51, R51, 0.5 ;  /* 0x3f0000003333d820 */ /* 0x000fe20000400000 */
[----:B----4-:R-:W-:Y:S01]  /*9520*/  @!P2 FMUL R35, R35, R35 ;  /* 0x000000232323a220 */ /* 0x010fe20000400000 */
[----:B------:R-:W-:Y:S01]  /*9530*/  FSETP.GEU.AND P2, PT, R42, -126, PT ;  /* 0xc2fc00002a00780b */ /* 0x000fe20003f4e000 */
[----:B------:R-:W2:Y:S01]  /*9540*/  MUFU.EX2 R19, R19 ;  /* 0x0000001300137308 */ /* 0x000ea20000000800 */
[----:B------:R-:W-:Y:S01]  /*9550*/  FMNMX R3, R73, R22, !PT ;  /* 0x0000001649037209 */ /* 0x000fe20007800000 */
[----:B-1----:R-:W-:-:S03]  /*9560*/  FFMA R47, R71, UR29, -R128 ;  /* 0x0000001d472f7c23 */ /* 0x002fc60008000880 */
[----:B------:R-:W-:Y:S01]  /*9570*/  @!P6 FMUL R39, R39, 0.5 ;  /* 0x3f0000002727e820 */ /* 0x000fe20000400000 */
[----:B---3--:R-:W-:Y:S01]  /*9580*/  @!P3 FMUL R20, R20, R20 ;  /* 0x000000141414b220 */ /* 0x008fe20000400000 */
[----:B------:R-:W-:Y:S01]  /*9590*/  FSETP.GEU.AND P3, PT, R21, -126, PT ;  /* 0xc2fc00001500780b */ /* 0x000fe20003f6e000 */
[----:B------:R1:W3:Y:S01]  /*95a0*/  MUFU.EX2 R22, R51 ;  /* 0x0000003300167308 */ /* 0x0002e20000000800 */
[----:B------:R-:W-:-:S03]  /*95b0*/  FMNMX R26, R76, R3, !PT ;  /* 0x000000034c1a7209 */ /* 0x000fc60007800000 */
[----:B------:R-:W-:Y:S01]  /*95c0*/  @!P2 FMUL R42, R42, 0.5 ;  /* 0x3f0000002a2aa820 */ /* 0x000fe20000400000 */
[----:B------:R-:W-:-:S03]  /*95d0*/  FMNMX R3, R77, R26, !PT ;  /* 0x0000001a4d037209 */ /* 0x000fc60007800000 */
[----:B------:R-:W4:Y:S01]  /*95e0*/  MUFU.EX2 R39, R39 ;  /* 0x0000002700277308 */ /* 0x000f220000000800 */
[----:B--2---:R-:W-:Y:S01]  /*95f0*/  @!P4 FMUL R19, R19, R19 ;  /* 0x000000131313c220 */ /* 0x004fe20000400000 */
[----:B------:R-:W-:Y:S01]  /*9600*/  FSETP.GEU.AND P4, PT, R46, -126, PT ;  /* 0xc2fc00002e00780b */ /* 0x000fe20003f8e000 */
[----:B-1----:R-:W-:Y:S01]  /*9610*/  FFMA R51, R75, UR29, -R128 ;  /* 0x0000001d4b337c23 */ /* 0x002fe20008000880 */
[----:B------:R-:W-:Y:S01]  /*9620*/  @!P3 FMUL R21, R21, 0.5 ;  /* 0x3f0000001515b820 */ /* 0x000fe20000400000 */
[----:B------:R-:W-:-:S03]  /*9630*/  FMNMX R26, R80, R3, !PT ;  /* 0x00000003501a7209 */ /* 0x000fc60007800000 */
[----:B------:R-:W1:Y:S01]  /*9640*/  MUFU.EX2 R42, R42 ;  /* 0x0000002a002a7308 */ /* 0x000e620000000800 */
[----:B---3--:R-:W-:Y:S01]  /*9650*/  @!P5 FMUL R22, R22, R22 ;  /* 0x000000161616d220 */ /* 0x008fe20000400000 */
[----:B------:R-:W-:Y:S02]  /*9660*/  FSETP.GEU.AND P5, PT, R50, -126, PT ;  /* 0xc2fc00003200780b */ /* 0x000fe40003fae000 */
[----:B------:R-:W-:-:S03]  /*9670*/  FMNMX R3, R81, R26, !PT ;  /* 0x0000001a51037209 */ /* 0x000fc60007800000 */
[----:B------:R-:W-:Y:S01]  /*9680*/  @!P4 FMUL R46, R46, 0.5 ;  /* 0x3f0000002e2ec820 */ /* 0x000fe20000400000 */
[----:B------:R-:W2:Y:S01]  /*9690*/  MUFU.EX2 R21, R21 ;  /* 0x0000001500157308 */ /* 0x000ea20000000800 */
[----:B----4-:R-:W-:Y:S01]  /*96a0*/  @!P6 FMUL R39, R39, R39 ;  /* 0x000000272727e220 */ /* 0x010fe20000400000 */
[----:B------:R-:W-:Y:S02]  /*96b0*/  FSETP.GEU.AND P6, PT, R43, -126, PT ;  /* 0xc2fc00002b00780b */ /* 0x000fe40003fce000 */
[----:B------:R-:W-:-:S03]  /*96c0*/  FMNMX R26, R84, R3, !PT ;  /* 0x00000003541a7209 */ /* 0x000fc60007800000 */
[----:B------:R-:W-:Y:S01]  /*96d0*/  @!P5 FMUL R50, R50, 0.5 ;  /* 0x3f0000003232d820 */ /* 0x000fe20000400000 */
[----:B------:R-:W3:Y:S01]  /*96e0*/  MUFU.EX2 R46, R46 ;  /* 0x0000002e002e7308 */ /* 0x000ee20000000800 */
[----:B-1----:R-:W-:Y:S01]  /*96f0*/  @!P2 FMUL R42, R42, R42 ;  /* 0x0000002a2a2aa220 */ /* 0x002fe20000400000 */
[----:B------:R-:W-:Y:S02]  /*9700*/  FSETP.GEU.AND P2, PT, R23, -126, PT ;  /* 0xc2fc00001700780b */ /* 0x000fe40003f4e000 */
[----:B------:R-:W-:-:S03]  /*9710*/  FMNMX R26, R85, R26, !PT ;  /* 0x0000001a551a7209 */ /* 0x000fc60007800000 */
[----:B------:R-:W-:Y:S01]  /*9720*/  @!P6 FMUL R43, R43, 0.5 ;  /* 0x3f0000002b2be820 */ /* 0x000fe20000400000 */
[----:B------:R-:W1:Y:S01]  /*9730*/  MUFU.EX2 R50, R50 ;  /* 0x0000003200327308 */ /* 0x000e620000000800 */
[----:B--2---:R-:W-:Y:S01]  /*9740*/  @!P3 FMUL R21, R21, R21 ;  /* 0x000000151515b220 */ /* 0x004fe20000400000 */
[----:B------:R-:W-:Y:S01]  /*9750*/  FSETP.GEU.AND P3, PT, R54, -126, PT ;  /* 0xc2fc00003600780b */ /* 0x000fe20003f6e000 */
[----:B------:R-:W2:Y:S04]  /*9760*/  SHFL.BFLY PT, R3, R26, 0x1, 0x1f ;  /* 0x0c201f001a037f89 */ /* 0x000ea800000e0000 */
[----:B------:R-:W-:Y:S01]  /*9770*/  @!P2 FMUL R23, R23, 0.5 ;  /* 0x3f0000001717a820 */ /* 0x000fe20000400000 */
[----:B------:R-:W4:Y:S01]  /*9780*/  MUFU.EX2 R43, R43 ;  /* 0x0000002b002b7308 */ /* 0x000f220000000800 */
[----:B---3--:R-:W-:Y:S01]  /*9790*/  @!P4 FMUL R46, R46, R46 ;  /* 0x0000002e2e2ec220 */ /* 0x008fe20000400000 */
[----:B------:R-:W-:-:S05]  /*97a0*/  FSETP.GEU.AND P4, PT, R58, -126, PT ;  /* 0xc2fc00003a00780b */ /* 0x000fca0003f8e000 */
[----:B------:R-:W-:Y:S01]  /*97b0*/  @!P3 FMUL R54, R54, 0.5 ;  /* 0x3f0000003636b820 */ /* 0x000fe20000400000 */
[----:B------:R-:W3:Y:S01]  /*97c0*/  MUFU.EX2 R23, R23 ;  /* 0x0000001700177308 */ /* 0x000ee20000000800 */
[----:B-1----:R-:W-:Y:S01]  /*97d0*/  @!P5 FMUL R50, R50, R50 ;  /* 0x000000323232d220 */ /* 0x002fe20000400000 */
[----:B------:R-:W-:-:S05]  /*97e0*/  FSETP.GEU.AND P5, PT, R47, -126, PT ;  /* 0xc2fc00002f00780b */ /* 0x000fca0003fae000 */
[----:B------:R-:W-:Y:S01]  /*97f0*/  @!P4 FMUL R58, R58, 0.5 ;  /* 0x3f0000003a3ac820 */ /* 0x000fe20000400000 */
[----:B------:R-:W1:Y:S01]  /*9800*/  MUFU.EX2 R54, R54 ;  /* 0x0000003600367308 */ /* 0x000e620000000800 */
[----:B----4-:R-:W-:Y:S01]  /*9810*/  @!P6 FMUL R43, R43, R43 ;  /* 0x0000002b2b2be220 */ /* 0x010fe20000400000 */
[----:B------:R-:W-:Y:S02]  /*9820*/  FSETP.GEU.AND P6, PT, R62, -126, PT ;  /* 0xc2fc00003e00780b */ /* 0x000fe40003fce000 */
[----:B--2---:R-:W-:-:S03]  /*9830*/  FMNMX R3, R26, R3, !PT ;  /* 0x000000031a037209 */ /* 0x004fc60007800000 */
[----:B------:R-:W-:Y:S01]  /*9840*/  @!P5 FMUL R47, R47, 0.5 ;  /* 0x3f0000002f2fd820 */ /* 0x000fe20000400000 */
[----:B------:R-:W2:Y:S01]  /*9850*/  MUFU.EX2 R58, R58 ;  /* 0x0000003a003a7308 */ /* 0x000ea20000000800 */
[----:B---3--:R-:W-:Y:S01]  /*9860*/  @!P2 FMUL R23, R23, R23 ;  /* 0x000000171717a220 */ /* 0x008fe20000400000 */
[----:B------:R-:W-:Y:S01]  /*9870*/  FSETP.GEU.AND P2, PT, R51, -126, PT ;  /* 0xc2fc00003300780b */ /* 0x000fe20003f4e000 */
[----:B------:R-:W3:Y:S04]  /*9880*/  SHFL.BFLY PT, R26, R3, 0x2, 0x1f ;  /* 0x0c401f00031a7f89 */ /* 0x000ee800000e0000 */
[----:B------:R-:W-:Y:S01]  /*9890*/  @!P6 FMUL R62, R62, 0.5 ;  /* 0x3f0000003e3ee820 */ /* 0x000fe20000400000 */
[----:B------:R-:W4:Y:S01]  /*98a0*/  MUFU.EX2 R47, R47 ;  /* 0x0000002f002f7308 */ /* 0x000f220000000800 */
[----:B-1----:R-:W-:Y:S01]  /*98b0*/  @!P3 FMUL R54, R54, R54 ;  /* 0x000000363636b220 */ /* 0x002fe20000400000 */
[----:B------:R-:W-:-:S05]  /*98c0*/  FSETP.GEU.AND P3, PT, R66, -126, PT ;  /* 0xc2fc00004200780b */ /* 0x000fca0003f6e000 */
[----:B------:R-:W-:Y:S01]  /*98d0*/  @!P2 FMUL R51, R51, 0.5 ;  /* 0x3f0000003333a820 */ /* 0x000fe20000400000 */
        /* <DEDUP_REMOVED lines=11> */
[----:B------:R-:W-:-:S04]  /*9990*/  FSETP.NEU.AND P6, PT, R3, -INF , PT ;  /* 0xff8000000300780b */ /* 0x000fc80003fcd000 */
[----:B------:R-:W-:Y:S01]  /*99a0*/  FSEL R34, R3, RZ, P6 ;  /* 0x000000ff03227208 */ /* 0x000fe20003000000 */
[----:B------:R-:W-:Y:S01]  /*99b0*/  @!P5 FMUL R70, R70, 0.5 ;  /* 0x3f0000004646d820 */ /* 0x000fe20000400000 */
[----:B------:R-:W1:Y:S01]  /*99c0*/  MUFU.EX2 R55, R55 ;  /* 0x0000003700377308 */ /* 0x000e620000000800 */
[----:B--2---:R-:W-:Y:S01]  /*99d0*/  @!P2 FMUL R51, R51, R51 ;  /* 0x000000333333a220 */ /* 0x004fe20000400000 */
[----:B------:R-:W-:Y:S01]  /*99e0*/  FSETP.GEU.AND P2, PT, R59, -126, PT ;  /* 0xc2fc00003b00780b */ /* 0x000fe20003f4e000 */
[----:B------:R-:W-:Y:S01]  /*99f0*/  FMUL R38, R34, UR29 ;  /* 0x0000001d22267c20 */ /* 0x000fe20008400000 */
[----:B------:R-:W-:Y:S01]  /*9a00*/  FSETP.GEU.AND P6, PT, R74, -126, PT ;  /* 0xc2fc00004a00780b */ /* 0x000fe20003fce000 */
[----:B------:R-:W-:Y:S01]  /*9a10*/  FADD R34, -R34, R9 ;  /* 0x0000000922227221 */ /* 0x000fe20000000100 */
[----:B------:R-:W-:Y:S01]  /*9a20*/  FADD R75, R18, R51 ;  /* 0x00000033124b7221 */ /* 0x000fe20000000000 */
[--C-:B------:R-:W-:Y:S01]  /*9a30*/  FFMA R26, R28, UR29, -R38.reuse ;  /* 0x0000001d1c1a7c23 */ /* 0x100fe20008000826 */
[----:B------:R-:W2:Y:S01]  /*9a40*/  MUFU.EX2 R70, R70 ;  /* 0x0000004600467308 */ /* 0x000ea20000000800 */
[----:B---3--:R-:W-:Y:S01]  /*9a50*/  @!P3 FMUL R66, R66, R66 ;  /* 0x000000424242b220 */ /* 0x008fe20000400000 */
[----:B------:R-:W-:Y:S01]  /*9a60*/  FSETP.GEU.AND P3, PT, R63, -126, PT ;  /* 0xc2fc00003f00780b */ /* 0x000fe20003f6e000 */
[--C-:B------:R-:W-:Y:S01]  /*9a70*/  FFMA R24, R24, UR29, -R38.reuse ;  /* 0x0000001d18187c23 */ /* 0x100fe20008000826 */
[--C-:B------:R-:W-:Y:S01]  /*9a80*/  FFMA R25, R25, UR29, -R38.reuse ;  /* 0x0000001d19197c23 */ /* 0x100fe20008000826 */
[--C-:B------:R-:W-:Y:S01]  /*9a90*/  FFMA R28, R32, UR29, -R38.reuse ;  /* 0x0000001d201c7c23 */ /* 0x100fe20008000826 */
[--C-:B------:R-:W-:Y:S01]  /*9aa0*/  FFMA R29, R29, UR29, -R38.reuse ;  /* 0x0000001d1d1d7c23 */ /* 0x100fe20008000826 */
[----:B------:R-:W-:Y:S01]  /*9ab0*/  @!P2 FMUL R59, R59, 0.5 ;  /* 0x3f0000003b3ba820 */ /* 0x000fe20000400000 */
[--C-:B------:R-:W-:Y:S01]  /*9ac0*/  FFMA R32, R33, UR29, -R38.reuse ;  /* 0x0000001d21207c23 */ /* 0x100fe20008000826 */
[----:B-1----:R-:W-:Y:S01]  /*9ad0*/  @!P4 FMUL R55, R55, R55 ;  /* 0x000000373737c220 */ /* 0x002fe20000400000 */
[----:B------:R-:W-:Y:S01]  /*9ae0*/  FSETP.GEU.AND P4, PT, R24, -126, PT ;  /* 0xc2fc00001800780b */ /* 0x000fe20003f8e000 */
[----:B------:R-:W-:Y:S01]  /*9af0*/  @!P6 FMUL R74, R74, 0.5 ;  /* 0x3f0000004a4ae820 */ /* 0x000fe20000400000 */
[--C-:B------:R-:W-:Y:S01]  /*9b00*/  FFMA R30, R36, UR29, -R38.reuse ;  /* 0x0000001d241e7c23 */ /* 0x100fe20008000826 */
[----:B------:R-:W1:Y:S01]  /*9b10*/  MUFU.EX2 R59, R59 ;  /* 0x0000003b003b7308 */ /* 0x000e620000000800 */
[--C-:B------:R-:W-:Y:S01]  /*9b20*/  FFMA R48, R48, UR29, -R38.reuse ;  /* 0x0000001d30307c23 */ /* 0x100fe20008000826 */
[----:B------:R-:W-:Y:S01]  /*9b30*/  @!P3 FMUL R63, R63, 0.5 ;  /* 0x3f0000003f3fb820 */ /* 0x000fe20000400000 */
[--C-:B------:R-:W-:Y:S01]  /*9b40*/  FFMA R40, R40, UR29, -R38.reuse ;  /* 0x0000001d28287c23 */ /* 0x100fe20008000826 */
[----:B--2---:R-:W-:Y:S01]  /*9b50*/  @!P5 FMUL R70, R70, R70 ;  /* 0x000000464646d220 */ /* 0x004fe20000400000 */
        /* <DEDUP_REMOVED lines=17> */
[--C-:B------:R-:W-:Y:S01]  /*9c70*/  FFMA R81, R81, UR29, -R38.reuse ;  /* 0x0000001d51517c23 */ /* 0x100fe20008000826 */
[--C-:B------:R-:W-:Y:S01]  /*9c80*/  FFMA R77, R77, UR29, -R38.reuse ;  /* 0x0000001d4d4d7c23 */ /* 0x100fe20008000826 */
[----:B------:R-:W1:Y:S01]  /*9c90*/  MUFU.EX2 R24, R24 ;  /* 0x0000001800187308 */ /* 0x000e620000000800 */
[----:B--2---:R-:W-:Y:S01]  /*9ca0*/  @!P3 FMUL R63, R63, R63 ;  /* 0x0000003f3f3fb220 */ /* 0x004fe20000400000 */
[----:B------:R-:W-:Y:S01]  /*9cb0*/  FSETP.GEU.AND P3, PT, R28, -126, PT ;  /* 0xc2fc00001c00780b */ /* 0x000fe20003f6e000 */
[----:B------:R-:W-:Y:S01]  /*9cc0*/  FFMA R84, R84, UR29, -R38 ;  /* 0x0000001d54547c23 */ /* 0x000fe20008000826 */
[----:B------:R-:W-:Y:S01]  /*9cd0*/  FADD R79, R22, R59 ;  /* 0x0000003b164f7221 */ /* 0x000fe20000000000 */
[----:B------:R-:W-:-:S02]  /*9ce0*/  FMUL R34, R34, UR29 ;  /* 0x0000001d22227c20 */ /* 0x000fc40008400000 */
[----:B------:R-:W-:Y:S01]  /*9cf0*/  @!P2 FMUL R26, R26, 0.5 ;  /* 0x3f0000001a1aa820 */ /* 0x000fe20000400000 */
[----:B------:R2:W4:Y:S01]  /*9d00*/  MUFU.EX2 R67, R25 ;  /* 0x0000001900437308 */ /* 0x0005220000000800 */
[----:B---3--:R-:W-:Y:S01]  /*9d10*/  @!P6 FMUL R74, R74, R74 ;  /* 0x0000004a4a4ae220 */ /* 0x008fe20000400000 */
[----:B------:R-:W-:-:S05]  /*9d20*/  FSETP.GEU.AND P6, PT, R29, -126, PT ;  /* 0xc2fc00001d00780b */ /* 0x000fca0003fce000 */
[----:B------:R-:W-:Y:S01]  /*9d30*/  @!P3 FMUL R28, R28, 0.5 ;  /* 0x3f0000001c1cb820 */ /* 0x000fe20000400000 */
[----:B------:R-:W3:Y:S01]  /*9d40*/  MUFU.EX2 R26, R26 ;  /* 0x0000001a001a7308 */ /* 0x000ee20000000800 */
[----:B--2---:R-:W-:Y:S01]  /*9d50*/  FFMA R25, R37, UR29, -R38 ;  /* 0x0000001d25197c23 */ /* 0x004fe20008000826 */
[----:B-1----:R-:W-:Y:S01]  /*9d60*/  @!P4 FMUL R24, R24, R24 ;  /* 0x000000181818c220 */ /* 0x002fe20000400000 */
[----:B------:R-:W-:-:S04]  /*9d70*/  FSETP.GEU.AND P4, PT, R32, -126, PT ;  /* 0xc2fc00002000780b */ /* 0x000fc80003f8e000 */
[----:B------:R-:W-:Y:S01]  /*9d80*/  @!P6 FMUL R29, R29, 0.5 ;  /* 0x3f0000001d1de820 */ /* 0x000fe20000400000 */
[----:B------:R-:W1:Y:S01]  /*9d90*/  MUFU.EX2 R28, R28 ;  /* 0x0000001c001c7308 */ /* 0x000e620000000800 */
[----:B----4-:R-:W-:Y:S01]  /*9da0*/  @!P5 FMUL R67, R67, R67 ;  /* 0x000000434343d220 */ /* 0x010fe20000400000 */
[----:B------:R-:W-:-:S06]  /*9db0*/  FSETP.GEU.AND P5, PT, R30, -126, PT ;  /* 0xc2fc00001e00780b */ /* 0x000fcc0003fae000 */
[----:B------:R2:W4:Y:S01]  /*9dc0*/  MUFU.EX2 R33, R29 ;  /* 0x0000001d00217308 */ /* 0x0005220000000800 */
[----:B---3--:R-:W-:Y:S01]  /*9dd0*/  @!P2 FMUL R26, R26, R26 ;  /* 0x0000001a1a1aa220 */ /* 0x008fe20000400000 */
[----:B------:R-:W-:Y:S01]  /*9de0*/  FSETP.GEU.AND P2, PT, R25, -126, PT ;  /* 0xc2fc00001900780b */ /* 0x000fe20003f4e000 */
[----:B------:R-:W-:-:S04]  /*9df0*/  @!P4 FMUL R32, R32, 0.5 ;  /* 0x3f0000002020c820 */ /* 0x000fc80000400000 */
[----:B------:R-:W-:Y:S01]  /*9e00*/  @!P5 FMUL R30, R30, 0.5 ;  /* 0x3f0000001e1ed820 */ /* 0x000fe20000400000 */
[----:B------:R-:W3:Y:S01]  /*9e10*/  MUFU.EX2 R37, R32 ;  /* 0x0000002000257308 */ /* 0x000ee20000000800 */
[----:B--2---:R-:W-:Y:S01]  /*9e20*/  FFMA R29, R41, UR29, -R38 ;  /* 0x0000001d291d7c23 */ /* 0x004fe20008000826 */
[----:B-1----:R-:W-:-:S04]  /*9e30*/  @!P3 FMUL R28, R28, R28 ;  /* 0x0000001c1c1cb220 */ /* 0x002fc80000400000 */
[----:B------:R-:W-:Y:S01]  /*9e40*/  FSETP.GEU.AND P3, PT, R29, -126, PT ;  /* 0xc2fc00001d00780b */ /* 0x000fe20003f6e000 */
        /* <DEDUP_REMOVED lines=9> */
[----:B------:R3:W5:Y:S01]  /*9ee0*/  MUFU.EX2 R45, R29 ;  /* 0x0000001d002d7308 */ /* 0x0007620000000800 */
[----:B-1----:R-:W-:Y:S01]  /*9ef0*/  @!P5 FMUL R30, R30, R30 ;  /* 0x0000001e1e1ed220 */ /* 0x002fe20000400000 */
[----:B------:R-:W-:Y:S01]  /*9f00*/  FSETP.GEU.AND P5, PT, R36, -126, PT ;  /* 0xc2fc00002400780b */ /* 0x000fe20003fae000 */
[----:B--2---:R-:W-:-:S04]  /*9f10*/  FFMA R25, R49, UR29, -R38 ;  /* 0x0000001d31197c23 */ /* 0x004fc80008000826 */
[----:B------:R-:W-:Y:S01]  /*9f20*/  @!P4 FMUL R44, R44, 0.5 ;  /* 0x3f0000002c2cc820 */ /* 0x000fe20000400000 */
[----:B------:R-:W1:Y:S01]  /*9f30*/  MUFU.EX2 R32, R40 ;  /* 0x0000002800207308 */ /* 0x000e620000000800 */
[----:B----4-:R-:W-:Y:S01]  /*9f40*/  @!P2 FMUL R41, R41, R41 ;  /* 0x000000292929a220 */ /* 0x010fe20000400000 */
[----:B------:R-:W-:Y:S01]  /*9f50*/  FSETP.GEU.AND P2, PT, R48, -126, PT ;  /* 0xc2fc00003000780b */ /* 0x000fe20003f4e000 */
[----:B---3--:R-:W-:-:S04]  /*9f60*/  FFMA R29, R53, UR29, -R38 ;  /* 0x0000001d351d7c23 */ /* 0x008fc80008000826 */
[----:B------:R-:W-:Y:S01]  /*9f70*/  @!P5 FMUL R36, R36, 0.5 ;  /* 0x3f0000002424d820 */ /* 0x000fe20000400000 */
[----:B------:R-:W2:Y:S01]  /*9f80*/  MUFU.EX2 R44, R44 ;  /* 0x0000002c002c7308 */ /* 0x000ea20000000800 */
[----:B-----5:R-:W-:Y:S01]  /*9f90*/  @!P3 FMUL R45, R45, R45 ;  /* 0x0000002d2d2db220 */ /* 0x020fe20000400000 */
[----:B------:R-:W-:-:S05]  /*9fa0*/  FSETP.GEU.AND P3, PT, R52, -126, PT ;  /* 0xc2fc00003400780b */ /* 0x000fca0003f6e000 */
[----:B------:R-:W-:Y:S01]  /*9fb0*/  @!P2 FMUL R48, R48, 0.5 ;  /* 0x3f0000003030a820 */ /* 0x000fe20000400000 */
[----:B------:R3:W4:Y:S01]  /*9fc0*/  MUFU.EX2 R49, R36 ;  /* 0x0000002400317308 */ /* 0x0007220000000800 */
[----:B-1----:R-:W-:Y:S01]  /*9fd0*/  @!P6 FMUL R32, R32, R32 ;  /* 0x000000202020e220 */ /* 0x002fe20000400000 */
[----:B------:R-:W-:-:S05]  /*9fe0*/  FSETP.GEU.AND P6, PT, R25, -126, PT ;  /* 0xc2fc00001900780b */ /* 0x000fca0003fce000 */
[----:B------:R-:W-:Y:S01]  /*9ff0*/  @!P3 FMUL R52, R52, 0.5 ;  /* 0x3f0000003434b820 */ /* 0x000fe20000400000 */
[----:B------:R-:W1:Y:S01]  /*a000*/  MUFU.EX2 R48, R48 ;  /* 0x0000003000307308 */ /* 0x000e620000000800 */
[----:B---3--:R-:W-:Y:S01]  /*a010*/  FFMA R36, R57, UR29, -R38 ;  /* 0x0000001d39247c23 */ /* 0x008fe20008000826 */
[----:B--2---:R-:W-:Y:S01]  /*a020*/  @!P4 FMUL R44, R44, R44 ;  /* 0x0000002c2c2cc220 */ /* 0x004fe20000400000 */
[----:B------:R-:W-:-:S04]  /*a030*/  FSETP.GEU.AND P4, PT, R29, -126, PT ;  /* 0xc2fc00001d00780b */ /* 0x000fc80003f8e000 */
[----:B------:R-:W-:Y:S01]  /*a040*/  @!P6 FMUL R25, R25, 0.5 ;  /* 0x3f0000001919e820 */ /* 0x000fe20000400000 */
[----:B------:R-:W2:Y:S01]  /*a050*/  MUFU.EX2 R52, R52 ;  /* 0x0000003400347308 */ /* 0x000ea20000000800 */
[----:B----4-:R-:W-:Y:S01]  /*a060*/  @!P5 FMUL R49, R49, R49 ;  /* 0x000000313131d220 */ /* 0x010fe20000400000 */
[----:B------:R-:W-:-:S06]  /*a070*/  FSETP.GEU.AND P5, PT, R56, -126, PT ;  /* 0xc2fc00003800780b */ /* 0x000fcc0003fae000 */
[----:B------:R-:W-:Y:S01]  /*a080*/  @!P4 FMUL R29, R29, 0.5 ;  /* 0x3f0000001d1dc820 */ /* 0x000fe20000400000 */
[----:B-1----:R-:W-:Y:S01]  /*a090*/  @!P2 FMUL R48, R48, R48 ;  /* 0x000000303030a220 */ /* 0x002fe20000400000 */
[----:B------:R-:W-:Y:S01]  /*a0a0*/  FSETP.GEU.AND P2, PT, R36, -126, PT ;  /* 0xc2fc00002400780b */ /* 0x000fe20003f4e000 */
[----:B------:R1:W3:Y:S04]  /*a0b0*/  MUFU.EX2 R53, R25 ;  /* 0x0000001900357308 */ /* 0x0002e80000000800 */
[----:B------:R-:W-:Y:S01]  /*a0c0*/  @!P5 FMUL R56, R56, 0.5 ;  /* 0x3f0000003838d820 */ /* 0x000fe20000400000 */
[----:B--2---:R-:W-:-:S03]  /*a0d0*/  @!P3 FMUL R52, R52, R52 ;  /* 0x000000343434b220 */ /* 0x004fc60000400000 */
[----:B------:R2:W4:Y:S01]  /*a0e0*/  MUFU.EX2 R57, R29 ;  /* 0x0000001d00397308 */ /* 0x0005220000000800 */
[----:B-1----:R-:W-:-:S03]  /*a0f0*/  FFMA R25, R61, UR29, -R38 ;  /* 0x0000001d3d197c23 */ /* 0x002fc60008000826 */
[----:B------:R-:W-:Y:S02]  /*a100*/  @!P2 FMUL R36, R36, 0.5 ;  /* 0x3f0000002424a820 */ /* 0x000fe40000400000 */
[----:B------:R-:W-:Y:S02]  /*a110*/  FSETP.GEU.AND P3, PT, R25, -126, PT ;  /* 0xc2fc00001900780b */ /* 0x000fe40003f6e000 */
[----:B------:R1:W5:Y:S01]  /*a120*/  MUFU.EX2 R40, R36 ;  /* 0x0000002400287308 */ /* 0x0003620000000800 */
[----:B--2---:R-:W-:Y:S01]  /*a130*/  FFMA R29, R65, UR29, -R38 ;  /* 0x0000001d411d7c23 */ /* 0x004fe20008000826 */
[----:B---3--:R-:W-:Y:S01]  /*a140*/  @!P6 FMUL R53, R53, R53 ;  /* 0x000000353535e220 */ /* 0x008fe20000400000 */
[----:B------:R-:W-:-:S05]  /*a150*/  FSETP.GEU.AND P6, PT, R60, -126, PT ;  /* 0xc2fc00003c00780b */ /* 0x000fca0003fce000 */
[----:B------:R-:W2:Y:S01]  /*a160*/  MUFU.EX2 R71, R56 ;  /* 0x0000003800477308 */ /* 0x000ea20000000800 */
[----:B----4-:R-:W-:Y:S01]  /*a170*/  @!P4 FMUL R57, R57, R57 ;  /* 0x000000393939c220 */ /* 0x010fe20000400000 */
[----:B------:R-:W-:Y:S01]  /*a180*/  FSETP.GEU.AND P4, PT, R64, -126, PT ;  /* 0xc2fc00004000780b */ /* 0x000fe20003f8e000 */
[----:B------:R-:W-:Y:S01]  /*a190*/  @!P3 FMUL R25, R25, 0.5 ;  /* 0x3f0000001919b820 */ /* 0x000fe20000400000 */
[----:B-1----:R-:W-:-:S04]  /*a1a0*/  FFMA R36, R69, UR29, -R38 ;  /* 0x0000001d45247c23 */ /* 0x002fc80008000826 */
[----:B------:R1:W3:Y:S01]  /*a1b0*/  MUFU.EX2 R56, R25 ;  /* 0x0000001900387308 */ /* 0x0002e20000000800 */
[----:B-----5:R-:W-:Y:S01]  /*a1c0*/  @!P2 FMUL R40, R40, R40 ;  /* 0x000000282828a220 */ /* 0x020fe20000400000 */
[----:B------:R-:W-:Y:S01]  /*a1d0*/  FSETP.GEU.AND P2, PT, R68, -126, PT ;  /* 0xc2fc00004400780b */ /* 0x000fe20003f4e000 */
[----:B------:R-:W-:-:S04]  /*a1e0*/  @!P6 FMUL R60, R60, 0.5 ;  /* 0x3f0000003c3ce820 */ /* 0x000fc80000400000 */
[----:B------:R-:W-:Y:S01]  /*a1f0*/  @!P4 FMUL R64, R64, 0.5 ;  /* 0x3f0000004040c820 */ /* 0x000fe20000400000 */
[----:B------:R-:W4:Y:S01]  /*a200*/  MUFU.EX2 R61, R60 ;  /* 0x0000003c003d7308 */ /* 0x000f220000000800 */
[----:B--2---:R-:W-:Y:S01]  /*a210*/  @!P5 FMUL R71, R71, R71 ;  /* 0x000000474747d220 */ /* 0x004fe20000400000 */
[----:B------:R-:W-:Y:S01]  /*a220*/  FSETP.GEU.AND P5, PT, R29, -126, PT ;  /* 0xc2fc00001d00780b */ /* 0x000fe20003fae000 */
[--C-:B-1----:R-:W-:Y:S01]  /*a230*/  FFMA R25, R73, UR29, -R38.reuse ;  /* 0x0000001d49197c23 */ /* 0x102fe20008000826 */
[----:B------:R-:W-:-:S03]  /*a240*/  FFMA R38, R85, UR29, -R38 ;  /* 0x0000001d55267c23 */ /* 0x000fc60008000826 */
[----:B------:R-:W-:Y:S01]  /*a250*/  @!P2 FMUL R68, R68, 0.5 ;  /* 0x3f0000004444a820 */ /* 0x000fe20000400000 */
[----:B------:R-:W1:Y:S01]  /*a260*/  MUFU.EX2 R65, R64 ;  /* 0x0000004000417308 */ /* 0x000e620000000800 */
[----:B---3--:R-:W-:Y:S01]  /*a270*/  @!P3 FMUL R56, R56, R56 ;  /* 0x000000383838b220 */ /* 0x008fe20000400000 */
[----:B------:R-:W-:-:S05]  /*a280*/  FSETP.GEU.AND P3, PT, R72, -126, PT ;  /* 0xc2fc00004800780b */ /* 0x000fca0003f6e000 */
[----:B------:R-:W-:Y:S01]  /*a290*/  @!P5 FMUL R29, R29, 0.5 ;  /* 0x3f0000001d1dd820 */ /* 0x000fe20000400000 */
[----:B------:R-:W2:Y:S01]  /*a2a0*/  MUFU.EX2 R69, R68 ;  /* 0x0000004400457308 */ /* 0x000ea20000000800 */
[----:B----4-:R-:W-:Y:S01]  /*a2b0*/  @!P6 FMUL R61, R61, R61 ;  /* 0x0000003d3d3de220 */ /* 0x010fe20000400000 */
[----:B------:R-:W-:-:S05]  /*a2c0*/  FSETP.GEU.AND P6, PT, R36, -126, PT ;  /* 0xc2fc00002400780b */ /* 0x000fca0003fce000 */
[----:B------:R-:W-:Y:S01]  /*a2d0*/  @!P3 FMUL R72, R72, 0.5 ;  /* 0x3f0000004848b820 */ /* 0x000fe20000400000 */
[----:B------:R3:W4:Y:S01]  /*a2e0*/  MUFU.EX2 R60, R29 ;  /* 0x0000001d003c7308 */ /* 0x0007220000000800 */
[----:B-1----:R-:W-:Y:S01]  /*a2f0*/  @!P4 FMUL R65, R65, R65 ;  /* 0x000000414141c220 */ /* 0x002fe20000400000 */
[----:B------:R-:W-:-:S05]  /*a300*/  FSETP.GEU.AND P4, PT, R25, -126, PT ;  /* 0xc2fc00001900780b */ /* 0x000fca0003f8e000 */
[----:B------:R-:W-:Y:S01]  /*a310*/  @!P6 FMUL R36, R36, 0.5 ;  /* 0x3f0000002424e820 */ /* 0x000fe20000400000 */
[----:B------:R1:W5:Y:S01]  /*a320*/  MUFU.EX2 R73, R72 ;  /* 0x0000004800497308 */ /* 0x0003620000000800 */
[----:B--2---:R-:W-:Y:S01]  /*a330*/  @!P2 FMUL R69, R69, R69 ;  /* 0x000000454545a220 */ /* 0x004fe20000400000 */
[----:B------:R-:W-:Y:S01]  /*a340*/  FSETP.GEU.AND P2, PT, R80, -126, PT ;  /* 0xc2fc00005000780b */ /* 0x000fe20003f4e000 */
[----:B---3--:R-:W-:Y:S01]  /*a350*/  FADD R29, -R11, R8 ;  /* 0x000000080b1d7221 */ /* 0x008fe20000000100 */
[----:B------:R-:W-:Y:S01]  /*a360*/  FADD R11, R17, R62 ;  /* 0x0000003e110b7221 */ /* 0x000fe20000000000 */
[----:B------:R-:W-:Y:S02]  /*a370*/  FADD R8, R10, R21 ;  /* 0x000000150a087221 */ /* 0x000fe40000000000 */
[----:B------:R-:W-:Y:S01]  /*a380*/  @!P4 FMUL R25, R25, 0.5 ;  /* 0x3f0000001919c820 */ /* 0x000fe20000400000 */
[----:B------:R2:W-:Y:S01]  /*a390*/  MUFU.EX2 R64, R36 ;  /* 0x0000002400407308 */ /* 0x0005e20000000800 */
[----:B----4-:R-:W-:Y:S01]  /*a3a0*/  @!P5 FMUL R60, R60, R60 ;  /* 0x0000003c3c3cd220 */ /* 0x010fe20000400000 */
[----:B------:R-:W-:Y:S01]  /*a3b0*/  FSETP.GEU.AND P5, PT, R76, -126, PT ;  /* 0xc2fc00004c00780b */ /* 0x000fe20003fae000 */
[----:B------:R-:W-:Y:S01]  /*a3c0*/  FADD R86, R8, R11 ;  /* 0x0000000b08567221 */ /* 0x000fe20000000000 */
[----:B-1----:R-:W-:Y:S01]  /*a3d0*/  FADD R72, R19, R70 ;  /* 0x0000004613487221 */ /* 0x002fe20000000000 */
[----:B------:R-:W-:Y:S01]  /*a3e0*/  FADD R8, R13, R46 ;  /* 0x0000002e0d087221 */ /* 0x000fe20000000000 */
[----:B------:R-:W-:Y:S01]  /*a3f0*/  FMUL R85, R29, UR29 ;  /* 0x0000001d1d557c20 */ /* 0x000fe20008400000 */
[----:B------:R-:W-:Y:S01]  /*a400*/  @!P2 FMUL R80, R80, 0.5 ;  /* 0x3f0000005050a820 */ /* 0x000fe20000400000 */
[----:B------:R1:W3:Y:S01]  /*a410*/  MUFU.EX2 R68, R25 ;  /* 0x0000001900447308 */ /* 0x0002e20000000800 */
[----:B-----5:R-:W-:Y:S01]  /*a420*/  @!P3 FMUL R73, R73, R73 ;  /* 0x000000494949b220 */ /* 0x020fe20000400000 */
[----:B------:R-:W-:Y:S01]  /*a430*/  FSETP.GEU.AND P3, PT, R81, -126, PT ;  /* 0xc2fc00005100780b */ /* 0x000fe20003f6e000 */
[----:B--2---:R-:W-:Y:S01]  /*a440*/  FADD R36, R15, R54 ;  /* 0x000000360f247221 */ /* 0x004fe20000000000 */
[----:B------:R-:W-:Y:S01]  /*a450*/  FADD R87, R8, R75 ;  /* 0x0000004b08577221 */ /* 0x000fe20000000000 */
[----:B------:R-:W-:Y:S01]  /*a460*/  FADD R8, R27, R50 ;  /* 0x000000321b087221 */ /* 0x000fe20000000000 */
[----:B------:R-:W-:Y:S01]  /*a470*/  FADD R75, R35, R66 ;  /* 0x00000042234b7221 */ /* 0x000fe20000000000 */
[----:B------:R-:W-:Y:S01]  /*a480*/  @!P5 FMUL R76, R76, 0.5 ;  /* 0x3f0000004c4cd820 */ /* 0x000fe20000400000 */
[----:B------:R-:W2:Y:S01]  /*a490*/  MUFU.EX2 R11, R80 ;  /* 0x00000050000b7308 */ /* 0x000ea20000000800 */
[----:B-1----:R-:W-:Y:S01]  /*a4a0*/  FADD R25, R14, R23 ;  /* 0x000000170e197221 */ /* 0x002fe20000000000 */
[----:B------:R-:W-:Y:S01]  /*a4b0*/  FADD R130, R36, R79 ;  /* 0x0000004f24827221 */ /* 0x000fe20000000000 */
[----:B------:R-:W-:Y:S01]  /*a4c0*/  FADD R36, R39, R74 ;  /* 0x0000004a27247221 */ /* 0x000fe20000000000 */
[----:B------:R-:W-:Y:S01]  /*a4d0*/  FADD R128, R8, R75 ;  /* 0x0000004b08807221 */ /* 0x000fe20000000000 */
[----:B------:R-:W-:Y:S01]  /*a4e0*/  FADD R131, R25, R72 ;  /* 0x0000004819837221 */ /* 0x000fe20000000000 */
[----:B------:R-:W-:Y:S01]  /*a4f0*/  FADD R25, R31, R58 ;  /* 0x0000003a1f197221 */ /* 0x000fe20000000000 */
[----:B------:R-:W-:Y:S01]  /*a500*/  @!P3 FMUL R81, R81, 0.5 ;  /* 0x3f0000005151b820 */ /* 0x000fe20000400000 */
[----:B------:R1:W4:Y:S01]  /*a510*/  MUFU.EX2 R9, R76 ;  /* 0x0000004c00097308 */ /* 0x0003220000000800 */
[----:B---3--:R-:W-:Y:S01]  /*a520*/  @!P4 FMUL R68, R68, R68 ;  /* 0x000000444444c220 */ /* 0x008fe20000400000 */
[----:B------:R-:W-:Y:S01]  /*a530*/  FSETP.GEU.AND P4, PT, R77, -126, PT ;  /* 0xc2fc00004d00780b */ /* 0x000fe20003f8e000 */
[----:B------:R-:W-:Y:S01]  /*a540*/  FADD R133, R25, R36 ;  /* 0x0000002419857221 */ /* 0x000fe20000000000 */
[----:B------:R-:W-:Y:S01]  /*a550*/  FADD R25, R12, R43 ;  /* 0x0000002b0c197221 */ /* 0x000fe20000000000 */
[----:B------:R-:W-:Y:S01]  /*a560*/  FADD R75, R42, R63 ;  /* 0x0000003f2a4b7221 */ /* 0x000fe20000000000 */
[----:B------:R-:W-:Y:S01]  /*a570*/  FADD R36, R16, R47 ;  /* 0x0000002f10247221 */ /* 0x000fe20000000000 */
[----:B------:R-:W-:Y:S01]  /*a580*/  @!P6 FMUL R64, R64, R64 ;  /* 0x000000404040e220 */ /* 0x000fe20000400000 */
[----:B------:R-:W3:Y:S01]  /*a590*/  MUFU.EX2 R72, R81 ;  /* 0x0000005100487308 */ /* 0x000ee20000000800 */
[----:B--2---:R-:W-:Y:S01]  /*a5a0*/  @!P2 FMUL R11, R11, R11 ;  /* 0x0000000b0b0ba220 */ /* 0x004fe20000400000 */
[----:B------:R-:W-:Y:S01]  /*a5b0*/  FSETP.GEU.AND P2, PT, R38, -126, PT ;  /* 0xc2fc00002600780b */ /* 0x000fe20003f4e000 */
[----:B-1----:R-:W-:Y:S01]  /*a5c0*/  FADD R76, R20, R55 ;  /* 0x00000037144c7221 */ /* 0x002fe20000000000 */
[----:B------:R-:W-:Y:S01]  /*a5d0*/  FADD R132, R36, R75 ;  /* 0x0000004b24847221 */ /* 0x000fe20000000000 */
[----:B------:R-:W-:Y:S01]  /*a5e0*/  FSETP.GEU.AND P6, PT, R34, -126, PT ;  /* 0xc2fc00002200780b */ /* 0x000fe20003fce000 */
[----:B------:R-:W-:Y:S01]  /*a5f0*/  FADD R78, R32, R73 ;  /* 0x00000049204e7221 */ /* 0x000fe20000000000 */
[----:B------:R-:W-:Y:S01]  /*a600*/  FADD R129, R25, R76 ;  /* 0x0000004c19817221 */ /* 0x000fe20000000000 */
[----:B------:R-:W-:Y:S01]  /*a610*/  @!P4 FMUL R77, R77, 0.5 ;  /* 0x3f0000004d4dc820 */ /* 0x000fe20000400000 */
[----:B----4-:R-:W-:Y:S01]  /*a620*/  @!P5 FMUL R9, R9, R9 ;  /* 0x000000090909d220 */ /* 0x010fe20000400000 */
[----:B------:R-:W-:Y:S01]  /*a630*/  FSETP.GEU.AND P5, PT, R84, -126, PT ;  /* 0xc2fc00005400780b */ /* 0x000fe20003fae000 */
[----:B------:R-:W-:Y:S01]  /*a640*/  FADD R25, R24, R71 ;  /* 0x0000004718197221 */ /* 0x000fe20000000000 */
[----:B------:R1:W2:Y:S01]  /*a650*/  MUFU.EX2 R8, R77 ;  /* 0x0000004d00087308 */ /* 0x0002a20000000800 */
[----:B------:R-:W-:Y:S01]  /*a660*/  FADD R36, R28, R65 ;  /* 0x000000411c247221 */ /* 0x000fe20000000000 */
[----:B------:R-:W-:Y:S01]  /*a670*/  FADD R29, R67, R40 ;  /* 0x00000028431d7221 */ /* 0x000fe20000000000 */
[----:B------:R-:W-:Y:S01]  /*a680*/  @!P2 FMUL R38, R38, 0.5 ;  /* 0x3f0000002626a820 */ /* 0x000fe20000400000 */
[----:B------:R-:W-:Y:S01]  /*a690*/  FADD R79, R25, R78 ;  /* 0x0000004e194f7221 */ /* 0x000fe20000000000 */
[----:B---3--:R-:W-:Y:S01]  /*a6a0*/  @!P3 FMUL R72, R72, R72 ;  /* 0x000000484848b220 */ /* 0x008fe20000400000 */
[----:B------:R-:W-:Y:S01]  /*a6b0*/  FSETP.GEU.AND P3, PT, R85, -126, PT ;  /* 0xc2fc00005500780b */ /* 0x000fe20003f6e000 */
[----:B------:R-:W-:Y:S01]  /*a6c0*/  FADD R25, R26, R61 ;  /* 0x0000003d1a197221 */ /* 0x000fe20000000000 */
[----:B------:R-:W3:Y:S01]  /*a6d0*/  MUFU.EX2 R76, R38 ;  /* 0x00000026004c7308 */ /* 0x000ee20000000800 */
[----:B-1----:R-:W-:Y:S01]  /*a6e0*/  FADD R77, R48, R11 ;  /* 0x0000000b304d7221 */ /* 0x002fe20000000000 */
[----:B------:R-:W-:Y:S01]  /*a6f0*/  FADD R80, R45, R68 ;  /* 0x000000442d507221 */ /* 0x000fe20000000000 */
[----:B------:R-:W-:Y:S01]  /*a700*/  @!P5 FMUL R84, R84, 0.5 ;  /* 0x3f0000005454d820 */ /* 0x000fe20000400000 */
[----:B------:R-:W-:Y:S01]  /*a710*/  FADD R78, R53, R72 ;  /* 0x00000048354e7221 */ /* 0x000fe20000000000 */
[----:B------:R-:W-:Y:S01]  /*a720*/  FADD R82, R36, R77 ;  /* 0x0000004d24527221 */ /* 0x000fe20000000000 */
[----:B------:R-:W-:Y:S01]  /*a730*/  FADD R36, R44, R9 ;  /* 0x000000092c247221 */ /* 0x000fe20000000000 */
[----:B------:R-:W-:Y:S01]  /*a740*/  FADD R80, R29, R80 ;  /* 0x000000501d507221 */ /* 0x000fe20000000000 */
[----:B------:R-:W1:Y:S01]  /*a750*/  MUFU.EX2 R75, R84 ;  /* 0x00000054004b7308 */ /* 0x000e620000000800 */
[----:B------:R-:W-:Y:S01]  /*a760*/  FADD R29, R37, R60 ;  /* 0x0000003c251d7221 */ /* 0x000fe20000000000 */
[----:B------:R-:W-:Y:S01]  /*a770*/  FADD R81, R25, R36 ;  /* 0x0000002419517221 */ /* 0x000fe20000000000 */
[----:B------:R-:W-:Y:S01]  /*a780*/  FADD R36, R41, R64 ;  /* 0x0000004029247221 */ /* 0x000fe20000000000 */
[----:B------:R-:W-:Y:S01]  /*a790*/  @!P6 FMUL R34, R34, 0.5 ;  /* 0x3f0000002222e820 */ /* 0x000fe20000400000 */
[----:B--2---:R-:W-:Y:S01]  /*a7a0*/  @!P4 FMUL R8, R8, R8 ;  /* 0x000000080808c220 */ /* 0x004fe20000400000 */
[----:B------:R-:W-:Y:S01]  /*a7b0*/  FADD R83, R29, R78 ;  /* 0x0000004e1d537221 */ /* 0x000fe20000000000 */
[----:B------:R-:W-:Y:S01]  /*a7c0*/  FADD R29, R30, R69 ;  /* 0x000000451e1d7221 */ /* 0x000fe20000000000 */
[----:B------:R-:W-:Y:S01]  /*a7d0*/  FADD R25, R33, R56 ;  /* 0x0000003821197221 */ /* 0x000fe20000000000 */
[----:B---3--:R-:W-:Y:S01]  /*a7e0*/  @!P2 FMUL R76, R76, R76 ;  /* 0x0000004c4c4ca220 */ /* 0x008fe20000400000 */
[----:B------:R-:W-:Y:S01]  /*a7f0*/  FADD R38, R49, R8 ;  /* 0x0000000831267221 */ /* 0x000fe20000000000 */
[----:B------:R-:W-:Y:S01]  /*a800*/  @!P3 FMUL R85, R85, 0.5 ;  /* 0x3f0000005555b820 */ /* 0x000fe20000400000 */
[----:B------:R-:W-:Y:S01]  /*a810*/  FADD R79, R79, R82 ;  /* 0x000000524f4f7221 */ /* 0x000fe20000000000 */
[----:B------:R-:W-:Y:S01]  /*a820*/  FADD R77, R57, R76 ;  /* 0x0000004c394d7221 */ /* 0x000fe20000000000 */
[----:B------:R-:W-:Y:S01]  /*a830*/  FADD R25, R25, R38 ;  /* 0x0000002619197221 */ /* 0x000fe20000000000 */
[----:B------:R-:W-:Y:S01]  /*a840*/  FADD R80, R80, R83 ;  /* 0x0000005350507221 */ /* 0x000fe20000000000 */
[----:B------:R-:W-:Y:S01]  /*a850*/  FADD R86, R86, R131 ;  /* 0x0000008356567221 */ /* 0x000fe20000000000 */
[----:B-1----:R-:W-:Y:S01]  /*a860*/  @!P5 FMUL R75, R75, R75 ;  /* 0x0000004b4b4bd220 */ /* 0x002fe20000400000 */
[----:B------:R-:W-:Y:S01]  /*a870*/  FADD R36, R36, R77 ;  /* 0x0000004d24247221 */ /* 0x000fe20000000000 */
[----:B------:R-:W1:Y:S01]  /*a880*/  MUFU.EX2 R85, R85 ;  /* 0x0000005500557308 */ /* 0x000e620000000800 */
[----:B------:R-:W-:Y:S01]  /*a890*/  FADD R87, R87, R130 ;  /* 0x0000008257577221 */ /* 0x000fe20000000000 */
[----:B------:R-:W-:Y:S01]  /*a8a0*/  FADD R78, R52, R75 ;  /* 0x0000004b344e7221 */ /* 0x000fe20000000000 */
[----:B------:R-:W-:Y:S01]  /*a8b0*/  FADD R25, R25, R36 ;  /* 0x0000002419197221 */ /* 0x000fe20000000000 */
[----:B------:R-:W-:Y:S01]  /*a8c0*/  FADD R133, R128, R133 ;  /* 0x0000008580857221 */ /* 0x000fe20000000000 */
[----:B------:R-:W-:Y:S01]  /*a8d0*/  FADD R132, R129, R132 ;  /* 0x0000008481847221 */ /* 0x000fe20000000000 */
[----:B------:R-:W-:Y:S01]  /*a8e0*/  FADD R78, R29, R78 ;  /* 0x0000004e1d4e7221 */ /* 0x000fe20000000000 */
[----:B------:R-:W-:Y:S01]  /*a8f0*/  FADD R25, R80, R25 ;  /* 0x0000001950197221 */ /* 0x000fe20000000000 */
[----:B------:R2:W3:Y:S01]  /*a900*/  MUFU.EX2 R77, R34 ;  /* 0x00000022004d7308 */ /* 0x0004e20000000800 */
[----:B------:R-:W-:Y:S01]  /*a910*/  FADD R86, R86, R133 ;  /* 0x0000008556567221 */ /* 0x000fe20000000000 */
[----:B------:R-:W-:Y:S01]  /*a920*/  FADD R78, R81, R78 ;  /* 0x0000004e514e7221 */ /* 0x000fe20000000000 */
[----:B------:R-:W-:Y:S01]  /*a930*/  FADD R87, R87, R132 ;  /* 0x0000008457577221 */ /* 0x000fe20000000000 */
[----:B------:R-:W-:-:S02]  /*a940*/  F2FP.F16.F32.PACK_AB R30, R41, R30 ;  /* 0x0000001e291e723e */ /* 0x000fc400000000ff */
[----:B------:R-:W-:Y:S01]  /*a950*/  FADD R78, R79, R78 ;  /* 0x0000004e4f4e7221 */ /* 0x000fe20000000000 */
[----:B------:R-:W-:Y:S01]  /*a960*/  FADD R86, R86, R87 ;  /* 0x0000005756567221 */ /* 0x000fe20000000000 */
[----:B------:R-:W-:Y:S01]  /*a970*/  F2FP.F16.F32.PACK_AB R32, R45, R32 ;  /* 0x000000202d20723e */ /* 0x000fe200000000ff */
[----:B-1----:R-:W-:Y:S01]  /*a980*/  @!P3 FMUL R85, R85, R85 ;  /* 0x000000555555b220 */ /* 0x002fe20000400000 */
[----:B------:R-:W-:Y:S01]  /*a990*/  FADD R78, R78, R25 ;  /* 0x000000194e4e7221 */ /* 0x000fe20000000000 */
[----:B--2---:R-:W-:Y:S02]  /*a9a0*/  F2FP.F16.F32.PACK_AB R34, R49, R44 ;  /* 0x0000002c3122723e */ /* 0x004fe400000000ff */
[----:B------:R-:W-:Y:S01]  /*a9b0*/  F2FP.F16.F32.PACK_AB R36, R53, R48 ;  /* 0x000000303524723e */ /* 0x000fe200000000ff */
[----:B------:R-:W-:Y:S01]  /*a9c0*/  FFMA R2, R85, R2, R86 ;  /* 0x0000000255027223 */ /* 0x000fe20000000056 */
[----:B------:R-:W-:Y:S01]  /*a9d0*/  F2FP.F16.F32.PACK_AB R39, R42, R39 ;  /* 0x000000272a27723e */ /* 0x000fe200000000ff */
[----:B------:R-:W-:Y:S01]  /*a9e0*/  FMUL R122, R122, R85 ;  /* 0x000000557a7a7220 */ /* 0x000fe20000400000 */
[----:B---3--:R-:W-:Y:S01]  /*a9f0*/  @!P6 FMUL R77, R77, R77 ;  /* 0x0000004d4d4de220 */ /* 0x008fe20000400000 */
[----:B------:R-:W-:Y:S01]  /*aa00*/  F2FP.F16.F32.PACK_AB R26, R33, R26 ;  /* 0x0000001a211a723e */ /* 0x000fe200000000ff */
[-C--:B------:R-:W-:Y:S01]  /*aa10*/  FMUL R123, R123, R85.reuse ;  /* 0x000000557b7b7220 */ /* 0x080fe20000400000 */
[----:B------:R-:W-:Y:S01]  /*aa20*/  F2FP.F16.F32.PACK_AB R28, R37, R28 ;  /* 0x0000001c251c723e */ /* 0x000fe200000000ff */
[----:B------:R-:W-:Y:S01]  /*aa30*/  FFMA R0, R77, R0, R78 ;  /* 0x000000004d007223 */ /* 0x000fe2000000004e */
[----:B------:R-:W-:Y:S01]  /*aa40*/  SHF.L.U32 R78, R7, 0x1f, RZ ;  /* 0x0000001f074e7819 */ /* 0x000fe200000006ff */
[-C--:B------:R-:W-:Y:S01]  /*aa50*/  FMUL R126, R126, R85.reuse ;  /* 0x000000557e7e7220 */ /* 0x080fe20000400000 */
[----:B------:R-:W-:Y:S01]  /*aa60*/  F2FP.F16.F32.PACK_AB R38, R57, R52 ;  /* 0x000000343926723e */ /* 0x000fe200000000ff */
[----:B------:R-:W-:Y:S01]  /*aa70*/  FMUL R127, R127, R85 ;  /* 0x000000557f7f7220 */ /* 0x000fe20000400000 */
[----:B------:R1:W2:Y:S01]  /*aa80*/  SYNCS.PHASECHK.TRANS64.TRYWAIT P2, [UR7+0x1e000], R78 ;  /* 0x01e0004eff0075a7 */ /* 0x0002a20008040147 */
[----:B------:R-:W-:Y:S01]  /*aa90*/  F2FP.F16.F32.PACK_AB R41, R46, R21 ;  /* 0x000000152e29723e */ /* 0x000fe200000000ff */
[----:B------:R-:W-:Y:S01]  /*aaa0*/  FMUL R114, R114, R85 ;  /* 0x0000005572727220 */ /* 0x000fe20000400000 */
[----:B------:R-:W-:Y:S01]  /*aab0*/  F2FP.F16.F32.PACK_AB R42, R56, R61 ;  /* 0x0000003d382a723e */ /* 0x000fe200000000ff */
[----:B------:R-:W-:Y:S01]  /*aac0*/  FMUL R115, R115, R85 ;  /* 0x0000005573737220 */ /* 0x000fe20000400000 */
        /* <DEDUP_REMOVED lines=57> */
.L_x_39:
[----:B------:R-:W-:Y:S05]  /*ae60*/  @P2 BRA `(.L_x_40) ;  /* 0x0000000000082947 */ /* 0x000fea0003800000 */
[----:B------:R-:W1:Y:S02]  /*ae70*/  SYNCS.PHASECHK.TRANS64.TRYWAIT P2, [UR7+0x1e000], R78 ;  /* 0x01e0004eff0075a7 */ /* 0x000e640008040147 */
[----:B-1----:R-:W-:Y:S05]  /*ae80*/  @!P2 BRA `(.L_x_41) ;  /* 0x000000440064a947 */ /* 0x002fea0003800000 */
.L_x_40:
        /* <DEDUP_REMOVED lines=13> */
[----:B------:R-:W-:-:S02]  /*af60*/  WARPGROUP.DEPBAR.LE gsb0, 0x0 ;  /* 0x00008000000079c5 */ /* 0x000fc40000010000 */
[----:B------:R-:W-:-:S06]  /*af70*/  WARPGROUP.ARRIVE ;  /* 0x00000000000079c5 */ /* 0x000fcc0000000000 */
[----:B------:R-:W-:Y:S01]  /*af80*/  HGMMA.64x16x16.F32 R112, R24, gdesc[UR12].tnspB, R112, gsb0 ;  /* 0x4020000c18707df0 */ /* 0x000fe20008000870 */
[----:B------:R-:W-:Y:S01]  /*af90*/  UMOV UR14, UR30 ;  /* 0x0000001e000e7c82 */ /* 0x000fe20008000000 */
[----:B------:R-:W-:Y:S01]  /*afa0*/  UMOV UR15, 0xc0000010 ;  /* 0xc0000010000f7882 */ /* 0x000fe20000000000 */
[----:B------:R-:W-:Y:S01]  /*afb0*/  UIADD3 UR30, UR10, 0x320, URZ ;  /* 0x000003200a1e7890 */ /* 0x000fe2000fffe03f */
        /* <DEDUP_REMOVED lines=174> */
[----:B------:R-:W-:Y:S01]  /*baa0*/  HGMMA.64x16x16.F32 R120, R60, gdesc[UR12].tnspB, R120, gsb0 ;  /* 0x4020000c3c787df0 */ /* 0x000fe20008000878 */
[----:B------:R-:W-:Y:S01]  /*bab0*/  UMOV UR14, UR30 ;  /* 0x0000001e000e7c82 */ /* 0x000fe20008000000 */
        /* <DEDUP_REMOVED lines=16> */
.L_x_42:
[----:B------:R-:W-:-:S04]  /*bbc0*/  ULEA UR7, UR25, UR37, 0x3 ;  /* 0x0000002519077291 */ /* 0x000fc8000f8e183f */
[----:B------:R-:W-:-:S04]  /*bbd0*/  UIADD3 UR7, UR7, 0x1e028, URZ ;  /* 0x0001e02807077890 */ /* 0x000fc8000fffe03f */
[----:B------:R-:W-:-:S09]  /*bbe0*/  UPRMT UR7, URZ, 0x654, UR7 ;  /* 0x000006543f077896 */ /* 0x000fd20008000007 */
[----:B------:R-:W-:Y:S01]  /*bbf0*/  SYNCS.ARRIVE.TRANS64.RED.A1T0 RZ, [UR7], RZ ;  /* 0x000000ffffff79a7 */ /* 0x000fe20008100407 */
[----:B------:R-:W-:Y:S05]  /*bc00*/  @P1 BRA `(.L_x_43) ;  /* 0x0000000000041947 */ /* 0x000fea0003800000 */
[----:B------:R-:W-:Y:S01]  /*bc10*/  BPT.TRAP 0x1 ;  /* 0x000000040000795c */ /* 0x000fe20000300000 */
.L_x_43:
[----:B------:R-:W-:-:S04]  /*bc20*/  UIADD3 UR25, UR25, 0x1, URZ ;  /* 0x0000000119197890 */ /* 0x000fc8000fffe03f */
[----:B------:R-:W-:-:S04]  /*bc30*/  UISETP.NE.AND UP0, UPT, UR25, 0x5, UPT ;  /* 0x000000051900788c */ /* 0x000fc8000bf05270 */
[----:B------:R-:W-:Y:S01]  /*bc40*/  USEL UR25, UR25, URZ, UP0 ;  /* 0x0000003f19197287 */ /* 0x000fe20008000000 */
[----:B------:R-:W-:Y:S11]  /*bc50*/  @!P0 BRA `(.L_x_44) ;  /* 0x0000000000048947 */ /* 0x000ff60003800000 */
[----:B------:R-:W-:Y:S01]  /*bc60*/  BPT.TRAP 0x1 ;  /* 0x000000040000795c */ /* 0x000fe20000300000 */
.L_x_44:
[----:B------:R-:W-:-:S04]  /*bc70*/  ULEA UR7, UR25, UR37, 0x3 ;  /* 0x0000002519077291 */ /* 0x000fc8000f8e183f */
[----:B------:R-:W-:-:S04]  /*bc80*/  UIADD3 UR7, UR7, 0x1e028, URZ ;  /* 0x0001e02807077890 */ /* 0x000fc8000fffe03f */
[----:B------:R-:W-:-:S09]  /*bc90*/  UPRMT UR7, URZ, 0x654, UR7 ;  /* 0x000006543f077896 */ /* 0x000fd20008000007 */
[----:B------:R-:W-:Y:S01]  /*bca0*/  SYNCS.ARRIVE.TRANS64.RED.A1T0 RZ, [UR7], RZ ;  /* 0x000000ffffff79a7 */ /* 0x000fe20008100407 */
[----:B------:R-:W-:Y:S05]  /*bcb0*/  @P1 BRA `(.L_x_45) ;  /* 0x0000000000041947 */ /* 0x000fea0003800000 */
[----:B------:R-:W-:Y:S01]  /*bcc0*/  BPT.TRAP 0x1 ;  /* 0x000000040000795c */ /* 0x000fe20000300000 */
.L_x_45:
[----:B------:R-:W-:Y:S01]  /*bcd0*/  UIADD3 UR6, UR6, 0x1, URZ ;  /* 0x0000000106067890 */ /* 0x000fe2000fffe03f */
[C---:B------:R-:W-:Y:S01]  /*bce0*/  ISETP.GT.AND P2, PT, R6.reuse, 0x1, PT ;  /* 0x000000010600780c */ /* 0x040fe20003f44270 */
[----:B------:R-:W-:Y:S01]  /*bcf0*/  UIADD3 UR25, UR25, 0x1, URZ ;  /* 0x0000000119197890 */ /* 0x000fe2000fffe03f */
[----:B------:R-:W-:Y:S01]  /*bd00*/  IADD3 R6, R6, -0x1, RZ ;  /* 0xffffffff06067810 */ /* 0x000fe20007ffe0ff */
[----:B------:R-:W-:Y:S01]  /*bd10*/  UISETP.NE.AND UP1, UPT, UR6, 0x5, UPT ;  /* 0x000000050600788c */ /* 0x000fe2000bf25270 */
[----:B------:R-:W-:Y:S01]  /*bd20*/  IADD3 R4, R4, 0x80, RZ ;  /* 0x0000008004047810 */ /* 0x000fe20007ffe0ff */
[----:B------:R-:W-:Y:S01]  /*bd30*/  UISETP.NE.AND UP0, UPT, UR25, 0x5, UPT ;  /* 0x000000051900788c */ /* 0x000fe2000bf05270 */
[----:B-1----:R-:W-:Y:S01]  /*bd40*/  IMAD.MOV.U32 R9, RZ, RZ, R3 ;  /* 0x000000ffff097224 */ /* 0x002fe200078e0003 */
[----:B------:R-:W-:Y:S01]  /*bd50*/  USEL UR7, URZ, 0x1, UP1 ;  /* 0x000000013f077887 */ /* 0x000fe20008800000 */
[----:B------:R-:W-:Y:S01]  /*bd60*/  MOV R8, R5 ;  /* 0x0000000500087202 */ /* 0x000fe20000000f00 */
[----:B------:R-:W-:-:S02]  /*bd70*/  USEL UR25, UR25, URZ, UP0 ;  /* 0x0000003f19197287 */ /* 0x000fc40008000000 */
[----:B------:R-:W-:Y:S02]  /*bd80*/  USEL UR27, UR6, URZ, UP1 ;  /* 0x0000003f061b7287 */ /* 0x000fe40008800000 */
[----:B------:R-:W-:Y:S01]  /*bd90*/  LOP3.LUT R10, R7, UR7, RZ, 0x3c, !PT ;  /* 0x00000007070a7c12 */ /* 0x000fe2000f8e3cff */
[----:B------:R-:W-:Y:S09]  /*bda0*/  @P2 BRA `(.L_x_46) ;  /* 0xffffffc000d02947 */ /* 0x000ff2000383ffff */
.L_x_35:
[----:B------:R-:W1:Y:S01]  /*bdb0*/  SHFL.BFLY PT, R7, R0, 0x1, 0x1f ;  /* 0x0c201f0000077f89 */ /* 0x000e6200000e0000 */
[----:B------:R-:W-:Y:S01]  /*bdc0*/  BSSY B0, `(.L_x_47) ;  /* 0x0000023000007945 */ /* 0x000fe20003800000 */
[----:B------:R-:W-:Y:S01]  /*bdd0*/  IMAD.MOV.U32 R8, RZ, RZ, 0x3f800000 ;  /* 0x3f800000ff087424 */ /* 0x000fe200078e00ff */
[----:B------:R-:W-:Y:S01]  /*bde0*/  MOV R6, 0x3f800000 ;  /* 0x3f80000000067802 */ /* 0x000fe20000000f00 */
[----:B------:R-:W2:Y:S01]  /*bdf0*/  SHFL.BFLY PT, R9, R2, 0x1, 0x1f ;  /* 0x0c201f0002097f89 */ /* 0x000ea200000e0000 */
[----:B------:R-:W-:Y:S01]  /*be00*/  MOV R11, 0x7f800000 ;  /* 0x7f800000000b7802 */ /* 0x000fe20000000f00 */
[----:B-1----:R-:W-:Y:S01]  /*be10*/  FADD R7, R7, R0 ;  /* 0x0000000007077221 */ /* 0x002fe20000000000 */
[----:B--2---:R-:W-:-:S04]  /*be20*/  FADD R14, R9, R2 ;  /* 0x00000002090e7221 */ /* 0x004fc80000000000 */
[----:B------:R-:W1:Y:S01]  /*be30*/  SHFL.BFLY PT, R4, R7, 0x2, 0x1f ;  /* 0x0c401f0007047f89 */ /* 0x000e6200000e0000 */
[----:B------:R-:W-:-:S03]  /*be40*/  MOV R9, 0x7f800000 ;  /* 0x7f80000000097802 */ /* 0x000fc60000000f00 */
[----:B------:R-:W2:Y:S01]  /*be50*/  SHFL.BFLY PT, R15, R14, 0x2, 0x1f ;  /* 0x0c401f000e0f7f89 */ /* 0x000ea200000e0000 */
[C---:B-1----:R-:W-:Y:S01]  /*be60*/  FSETP.NE.AND P0, PT, R7.reuse, -R4, PT ;  /* 0x800000040700720b */ /* 0x042fe20003f05000 */
[----:B------:R-:W-:Y:S01]  /*be70*/  FADD R2, R7, R4 ;  /* 0x0000000407027221 */ /* 0x000fe20000000000 */
[----:B--2---:R-:W-:-:S11]  /*be80*/  FADD R4, R14, R15 ;  /* 0x0000000f0e047221 */ /* 0x004fd60000000000 */
[----:B------:R-:W-:Y:S05]  /*be90*/  @!P0 BRA `(.L_x_48) ;  /* 0x0000000000548947 */ /* 0x000fea0003800000 */
[----:B------:R-:W-:Y:S01]  /*bea0*/  VIADD R0, R2, 0x1800000 ;  /* 0x0180000002007836 */ /* 0x000fe20000000000 */
[----:B------:R-:W-:Y:S04]  /*beb0*/  BSSY B1, `(.L_x_49) ;  /* 0x000000c000017945 */ /* 0x000fe80003800000 */
[----:B------:R-:W-:-:S04]  /*bec0*/  LOP3.LUT R0, R0, 0x7f800000, RZ, 0xc0, !PT ;  /* 0x7f80000000007812 */ /* 0x000fc800078ec0ff */
[----:B------:R-:W-:-:S13]  /*bed0*/  ISETP.GT.U32.AND P0, PT, R0, 0x1ffffff, PT ;  /* 0x01ffffff0000780c */ /* 0x000fda0003f04070 */
[----:B------:R-:W-:Y:S05]  /*bee0*/  @P0 BRA `(.L_x_50) ;  /* 0x0000000000100947 */ /* 0x000fea0003800000 */
[----:B------:R-:W-:-:S07]  /*bef0*/  MOV R12, 0xbf10 ;  /* 0x0000bf10000c7802 */ /* 0x000fce0000000f00 */
[----:B------:R-:W-:Y:S05]  /*bf00*/  CALL.REL.NOINC `($__internal_0_$__cuda_sm20_rcp_rn_f32_slowpath) ;  /* 0x0000003400ec7944 */ /* 0x000fea0003c00000 */
[----:B------:R-:W-:Y:S01]  /*bf10*/  MOV R6, R0 ;  /* 0x0000000000067202 */ /* 0x000fe20000000f00 */
[----:B------:R-:W-:Y:S06]  /*bf20*/  BRA `(.L_x_51) ;  /* 0x0000000000107947 */ /* 0x000fec0003800000 */
.L_x_50:
[----:B------:R-:W1:Y:S02]  /*bf30*/  MUFU.RCP R7, R2 ;  /* 0x0000000200077308 */ /* 0x000e640000001000 */
[----:B-1----:R-:W-:-:S04]  /*bf40*/  FFMA R0, R2, R7, -1 ;  /* 0xbf80000002007423 */ /* 0x002fc80000000007 */
[----:B------:R-:W-:-:S04]  /*bf50*/  FADD.FTZ R0, -R0, -RZ ;  /* 0x800000ff00007221 */ /* 0x000fc80000010100 */
[----:B------:R-:W-:-:S07]  /*bf60*/  FFMA R6, R7, R0, R7 ;  /* 0x0000000007067223 */ /* 0x000fce0000000007 */
.L_x_51:
[----:B------:R-:W-:Y:S05]  /*bf70*/  BSYNC B1 ;  /* 0x0000000000017941 */ /* 0x000fea0003800000 */
.L_x_49:
[----:B------:R-:W-:Y:S01]  /*bf80*/  FSETP.GEU.AND P0, PT, |R2|, 1.175494350822287508e-38, PT ;  /* 0x008000000200780b */ /* 0x000fe20003f0e200 */
[----:B------:R-:W-:-:S12]  /*bf90*/  ULDC UR4, c[0x0][0x600] ;  /* 0x0001800000047ab9 */ /* 0x000fd80000000800 */
[----:B------:R-:W-:-:S04]  /*bfa0*/  @!P0 FMUL R2, R2, 16777216 ;  /* 0x4b80000002028820 */ /* 0x000fc80000400000 */
[----:B------:R-:W1:Y:S02]  /*bfb0*/  MUFU.LG2 R0, R2 ;  /* 0x0000000200007308 */ /* 0x000e640000000c00 */
[----:B-1----:R-:W-:-:S04]  /*bfc0*/  @!P0 FADD R0, R0, -24 ;  /* 0xc1c0000000008421 */ /* 0x002fc80000000000 */
[----:B------:R-:W-:-:S04]  /*bfd0*/  FMUL R0, R0, 0.69314718246459960938 ;  /* 0x3f31721800007820 */ /* 0x000fc80000400000 */
[----:B------:R-:W-:-:S07]  /*bfe0*/  FFMA R11, R3, UR4, R0 ;  /* 0x00000004030b7c23 */ /* 0x000fce0008000000 */
.L_x_48:
[----:B------:R-:W-:Y:S05]  /*bff0*/  BSYNC B0 ;  /* 0x0000000000007941 */ /* 0x000fea0003800000 */
.L_x_47:
[----:B------:R-:W-:Y:S01]  /*c000*/  FSETP.NE.AND P0, PT, R14, -R15, PT ;  /* 0x8000000f0e00720b */ /* 0x000fe20003f05000 */
[----:B------:R-:W-:Y:S01]  /*c010*/  ULDC UR4, c[0x0][0x608] ;  /* 0x0001820000047ab9 */ /* 0x000fe20000000800 */
[----:B------:R-:W-:Y:S01]  /*c020*/  BSSY B0, `(.L_x_52) ;  /* 0x000002d000007945 */ /* 0x000fe20003800000 */
[----:B------:R-:W-:-:S04]  /*c030*/  FMUL R6, R6, UR4 ;  /* 0x0000000406067c20 */ /* 0x000fc80008400000 */
        /* <DEDUP_REMOVED lines=20> */
[----:B------:R-:W-:Y:S06]  /*c180*/  @!P0 BRA `(.L_x_53) ;  /* 0x0000000000588947 */ /* 0x000fec0003800000 */
[----:B------:R-:W-:Y:S01]  /*c190*/  IADD3 R0, R4, 0x1800000, RZ ;  /* 0x0180000004007810 */ /* 0x000fe20007ffe0ff */
[----:B------:R-:W-:Y:S03]  /*c1a0*/  BSSY B1, `(.L_x_54) ;  /* 0x000000d000017945 */ /* 0x000fe60003800000 */
[----:B------:R-:W-:-:S04]  /*c1b0*/  LOP3.LUT R0, R0, 0x7f800000, RZ, 0xc0, !PT ;  /* 0x7f80000000007812 */ /* 0x000fc800078ec0ff */
[----:B------:R-:W-:-:S13]  /*c1c0*/  ISETP.GT.U32.AND P0, PT, R0, 0x1ffffff, PT ;  /* 0x01ffffff0000780c */ /* 0x000fda0003f04070 */
[----:B------:R-:W-:Y:S05]  /*c1d0*/  @P0 BRA `(.L_x_55) ;  /* 0x0000000000140947 */ /* 0x000fea0003800000 */
[----:B------:R-:W-:Y:S01]  /*c1e0*/  IMAD.MOV.U32 R2, RZ, RZ, R4 ;  /* 0x000000ffff027224 */ /* 0x000fe200078e0004 */
[----:B------:R-:W-:-:S07]  /*c1f0*/  MOV R12, 0xc210 ;  /* 0x0000c210000c7802 */ /* 0x000fce0000000f00 */
[----:B------:R-:W-:Y:S05]  /*c200*/  CALL.REL.NOINC `($__internal_0_$__cuda_sm20_rcp_rn_f32_slowpath) ;  /* 0x00000034002c7944 */ /* 0x000fea0003c00000 */
[----:B------:R-:W-:Y:S01]  /*c210*/  MOV R8, R0 ;  /* 0x0000000000087202 */ /* 0x000fe20000000f00 */
[----:B------:R-:W-:Y:S06]  /*c220*/  BRA `(.L_x_56) ;  /* 0x0000000000107947 */ /* 0x000fec0003800000 */
.L_x_55:
[----:B------:R-:W1:Y:S02]  /*c230*/  MUFU.RCP R3, R4 ;  /* 0x0000000400037308 */ /* 0x000e640000001000 */
[----:B-1----:R-:W-:-:S04]  /*c240*/  FFMA R0, R4, R3, -1 ;  /* 0xbf80000004007423 */ /* 0x002fc80000000003 */
[----:B------:R-:W-:-:S04]  /*c250*/  FADD.FTZ R0, -R0, -RZ ;  /* 0x800000ff00007221 */ /* 0x000fc80000010100 */
[----:B------:R-:W-:-:S07]  /*c260*/  FFMA R8, R3, R0, R3 ;  /* 0x0000000003087223 */ /* 0x000fce0000000003 */
.L_x_56:
[----:B------:R-:W-:Y:S05]  /*c270*/  BSYNC B1 ;  /* 0x0000000000017941 */ /* 0x000fea0003800000 */
.L_x_54:
[----:B------:R-:W-:Y:S01]  /*c280*/  FSETP.GEU.AND P0, PT, |R4|, 1.175494350822287508e-38, PT ;  /* 0x008000000400780b */ /* 0x000fe20003f0e200 */
[----:B------:R-:W-:-:S12]  /*c290*/  ULDC UR4, c[0x0][0x600] ;  /* 0x0001800000047ab9 */ /* 0x000fd80000000800 */
[----:B------:R-:W-:-:S04]  /*c2a0*/  @!P0 FMUL R4, R4, 16777216 ;  /* 0x4b80000004048820 */ /* 0x000fc80000400000 */
[----:B------:R-:W1:Y:S02]  /*c2b0*/  MUFU.LG2 R0, R4 ;  /* 0x0000000400007308 */ /* 0x000e640000000c00 */
[----:B-1----:R-:W-:-:S04]  /*c2c0*/  @!P0 FADD R0, R0, -24 ;  /* 0xc1c0000000008421 */ /* 0x002fc80000000000 */
[----:B------:R-:W-:-:S04]  /*c2d0*/  FMUL R0, R0, 0.69314718246459960938 ;  /* 0x3f31721800007820 */ /* 0x000fc80000400000 */
[----:B------:R-:W-:-:S07]  /*c2e0*/  FFMA R9, R5, UR4, R0 ;  /* 0x0000000405097c23 */ /* 0x000fce0008000000 */
.L_x_53:
[----:B------:R-:W-:Y:S05]  /*c2f0*/  BSYNC B0 ;  /* 0x0000000000007941 */ /* 0x000fea0003800000 */
.L_x_52:
[----:B------:R-:W-:Y:S01]  /*c300*/  UISETP.NE.AND UP0, UPT, UR36, 0x1, UPT ;  /* 0x000000012400788c */ /* 0x000fe2000bf05270 */
[----:B------:R-:W1:Y:S01]  /*c310*/  S2R R2, SR_TID.X ;  /* 0x0000000000027919 */ /* 0x000e620000002100 */
[----:B------:R-:W-:Y:S02]  /*c320*/  ULDC.64 UR8, c[0x0][0x208] ;  /* 0x0000820000087ab9 */ /* 0x000fe40000000a00 */
[----:B------:R-:W-:-:S06]  /*c330*/  USEL UR4, URZ, 0x1, UP0 ;  /* 0x000000013f047887 */ /* 0x000fcc0008000000 */
[----:B------:R-:W-:Y:S01]  /*c340*/  MOV R0, UR4 ;  /* 0x0000000400007c02 */ /* 0x000fe20008000f00 */
[----:B------:R-:W-:Y:S02]  /*c350*/  ULDC UR4, c[0x0][0x608] ;  /* 0x0001820000047ab9 */ /* 0x000fe40000000800 */
[----:B------:R-:W-:Y:S01]  /*c360*/  FMUL R8, R8, UR4 ;  /* 0x0000000408087c20 */ /* 0x000fe20008400000 */
[----:B------:R-:W-:-:S03]  /*c370*/  SHF.L.U32 R0, R0, 0x1f, RZ ;  /* 0x0000001f00007819 */ /* 0x000fc600000006ff */
[-C--:B------:R-:W-:Y:S01]  /*c380*/  FMUL R122, R122, R8.reuse ;  /* 0x000000087a7a7220 */ /* 0x080fe20000400000 */
[----:B------:R-:W2:Y:S01]  /*c390*/  SYNCS.PHASECHK.TRANS64.TRYWAIT P0, [UR28+0x8], R0 ;  /* 0x00000800ff0075a7 */ /* 0x000ea2000800015c */
[-C--:B------:R-:W-:Y:S01]  /*c3a0*/  FMUL R44, R123, R8.reuse ;  /* 0x000000087b2c7220 */ /* 0x080fe20000400000 */
[-C--:B------:R-:W-:Y:S01]  /*c3b0*/  FMUL R126, R126, R8.reuse ;  /* 0x000000087e7e7220 */ /* 0x080fe20000400000 */
[-C--:B------:R-:W-:Y:S01]  /*c3c0*/  FMUL R46, R127, R8.reuse ;  /* 0x000000087f2e7220 */ /* 0x080fe20000400000 */
[-C--:B------:R-:W-:Y:S01]  /*c3d0*/  FMUL R114, R114, R8.reuse ;  /* 0x0000000872727220 */ /* 0x080fe20000400000 */
[-C--:B------:R-:W-:Y:S01]  /*c3e0*/  FMUL R48, R115, R8.reuse ;  /* 0x0000000873307220 */ /* 0x080fe20000400000 */
[-C--:B------:R-:W-:Y:S01]  /*c3f0*/  FMUL R118, R118, R8.reuse ;  /* 0x0000000876767220 */ /* 0x080fe20000400000 */
[----:B------:R-:W-:Y:S01]  /*c400*/  FMUL R50, R119, R8 ;  /* 0x0000000877327220 */ /* 0x000fe20000400000 */
[C---:B-1----:R-:W-:Y:S02]  /*c410*/  LOP3.LUT P1, R18, R2.reuse, 0x3, RZ, 0xc0, !PT ;  /* 0x0000000302127812 */ /* 0x042fe4000782c0ff */
[----:B------:R-:W-:Y:S01]  /*c420*/  LOP3.LUT R16, R2, 0x7f, RZ, 0xc0, !PT ;  /* 0x0000007f02107812 */ /* 0x000fe200078ec0ff */
[----:B--2---:R-:W-:Y:S10]  /*c430*/  @!P0 BRA `(.L_x_57) ;  /* 0x0000003000108947 */ /* 0x004ff40003800000 */
.L_x_113:
[----:B------:R-:W-:Y:S01]  /*c440*/  USHF.L.U32 UR42, UR42, 0x6, URZ ;  /* 0x000000062a2a7899 */ /* 0x000fe2000800063f */
[----:B------:R-:W-:Y:S01]  /*c450*/  BSSY B0, `(.L_x_58) ;  /* 0x0000018000007945 */ /* 0x000fe20003800000 */
[----:B------:R-:W-:-:S03]  /*c460*/  SHF.R.U32.HI R17, RZ, 0x5, R16 ;  /* 0x00000005ff117819 */ /* 0x000fc60000011610 */
[----:B------:R-:W-:Y:S07]  /*c470*/  @P1 BRA `(.L_x_59) ;  /* 0x0000000000541947 */ /* 0x000fee0003800000 */
[----:B------:R-:W2:Y:S01]  /*c480*/  S2UR UR4, SR_CTAID.Y ;  /* 0x00000000000479c3 */ /* 0x000ea20000002600 */
[----:B-1----:R-:W-:Y:S01]  /*c490*/  SHF.R.U32.HI R0, RZ, 0x2, R2 ;  /* 0x00000002ff007819 */ /* 0x002fe20000011602 */
[----:B------:R-:W-:Y:S01]  /*c4a0*/  IMAD.SHL.U32 R3, R17, 0x10, RZ ;  /* 0x0000001011037824 */ /* 0x000fe200078e00ff */
[----:B------:R-:W-:Y:S02]  /*c4b0*/  ULDC.64 UR6, c[0x0][0x688] ;  /* 0x0001a20000067ab9 */ /* 0x000fe40000000a00 */
[----:B------:R-:W-:-:S03]  /*c4c0*/  LOP3.LUT R0, R0, 0x7, RZ, 0xc0, !PT ;  /* 0x0000000700007812 */ /* 0x000fc600078ec0ff */
[----:B------:R-:W1:Y:S01]  /*c4d0*/  S2UR UR5, SR_CTAID.Z ;  /* 0x00000000000579c3 */ /* 0x000e620000002700 */
[----:B------:R-:W-:-:S04]  /*c4e0*/  LOP3.LUT R0, R3, 0xfffffff0, R0, 0xe2, !PT ;  /* 0xfffffff003007812 */ /* 0x000fc800078ee200 */
[----:B------:R-:W-:-:S04]  /*c4f0*/  IADD3 R3, R0, UR42, RZ ;  /* 0x0000002a00037c10 */ /* 0x000fc8000fffe0ff */
[----:B------:R-:W-:Y:S01]  /*c500*/  IADD3 R2, R3, 0x8, RZ ;  /* 0x0000000803027810 */ /* 0x000fe20007ffe0ff */
[----:B--2---:R-:W-:-:S04]  /*c510*/  UIMAD UR4, UR4, UR6, UR42 ;  /* 0x00000006040472a4 */ /* 0x004fc8000f8e022a */
[----:B-1----:R-:W-:-:S03]  /*c520*/  UIMAD UR4, UR5, UR7, UR4 ;  /* 0x00000007050472a4 */ /* 0x002fc6000f8e0204 */
[----:B------:R-:W-:Y:S02]  /*c530*/  ULDC UR5, c[0x0][0x288] ;  /* 0x0000a20000057ab9 */ /* 0x000fe40000000800 */
[----:B------:R-:W-:Y:S02]  /*c540*/  ISETP.GE.U32.AND P0, PT, R3, UR5, PT ;  /* 0x0000000503007c0c */ /* 0x000fe4000bf06070 */
[----:B------:R-:W-:Y:S02]  /*c550*/  IADD3 R0, P2, R0, UR4, RZ ;  /* 0x0000000400007c10 */ /* 0x000fe4000ff5e0ff */
[----:B------:R-:W-:Y:S01]  /*c560*/  ISETP.GE.U32.AND P1, PT, R2, UR5, PT ;  /* 0x0000000502007c0c */ /* 0x000fe2000bf26070 */
[----:B------:R-:W-:Y:S02]  /*c570*/  ULDC.64 UR4, c[0x0][0x680] ;  /* 0x0001a00000047ab9 */ /* 0x000fe40000000a00 */
[----:B------:R-:W-:Y:S01]  /*c580*/  IMAD.X R3, RZ, RZ, RZ, P2 ;  /* 0x000000ffff037224 */ /* 0x000fe200010e06ff */
[----:B------:R-:W-:-:S04]  /*c590*/  LEA R2, P2, R0, UR4, 0x2 ;  /* 0x0000000400027c11 */ /* 0x000fc8000f8410ff */
[----:B------:R-:W-:-:S05]  /*c5a0*/  LEA.HI.X R3, R0, UR5, R3, 0x2, P2 ;  /* 0x0000000500037c11 */ /* 0x000fca00090f1403 */
[----:B------:R2:W-:Y:S04]  /*c5b0*/  @!P0 STG.E desc[UR8][R2.64], R11 ;  /* 0x0000000b02008986 */ /* 0x0005e8000c101908 */
[----:B------:R2:W-:Y:S02]  /*c5c0*/  @!P1 STG.E desc[UR8][R2.64+0x20], R9 ;  /* 0x0000200902009986 */ /* 0x0005e4000c101908 */
.L_x_59:
[----:B------:R-:W-:Y:S05]  /*c5d0*/  BSYNC B0 ;  /* 0x0000000000007941 */ /* 0x000fea0003800000 */
.L_x_58:
[----:B------:R-:W-:Y:S01]  /*c5e0*/  ULDC.64 UR4, c[0x0][0x730] ;  /* 0x0001cc0000047ab9 */ /* 0x000fe20000000a00 */
[-C--:B------:R-:W-:Y:S01]  /*c5f0*/  FMUL R106, R106, R8.reuse ;  /* 0x000000086a6a7220 */ /* 0x080fe20000400000 */
[----:B------:R-:W-:Y:S01]  /*c600*/  ISETP.NE.U32.AND P0, PT, RZ, UR4, PT ;  /* 0x00000004ff007c0c */ /* 0x000fe2000bf05070 */
[-C--:B------:R-:W-:Y:S01]  /*c610*/  FMUL R52, R107, R8.reuse ;  /* 0x000000086b347220 */ /* 0x080fe20000400000 */
[-C--:B------:R-:W-:Y:S01]  /*c620*/  FMUL R110, R110, R8.reuse ;  /* 0x000000086e6e7220 */ /* 0x080fe20000400000 */
[-C--:B------:R-:W-:Y:S01]  /*c630*/  FMUL R54, R111, R8.reuse ;  /* 0x000000086f367220 */ /* 0x080fe20000400000 */
[----:B------:R-:W-:Y:S01]  /*c640*/  ISETP.NE.AND.EX P0, PT, RZ, UR5, PT, P0 ;  /* 0x00000005ff007c0c */ /* 0x000fe2000bf05300 */
[-C--:B------:R-:W-:Y:S01]  /*c650*/  FMUL R98, R98, R8.reuse ;  /* 0x0000000862627220 */ /* 0x080fe20000400000 */
[-C--:B------:R-:W-:Y:S01]  /*c660*/  FMUL R56, R99, R8.reuse ;  /* 0x0000000863387220 */ /* 0x080fe20000400000 */
[-C--:B------:R-:W-:Y:S01]  /*c670*/  FMUL R102, R102, R8.reuse ;  /* 0x0000000866667220 */ /* 0x080fe20000400000 */
[-C--:B------:R-:W-:Y:S01]  /*c680*/  FMUL R58, R103, R8.reuse ;  /* 0x00000008673a7220 */ /* 0x080fe20000400000 */
[-C--:B------:R-:W-:Y:S01]  /*c690*/  FMUL R90, R90, R8.reuse ;  /* 0x000000085a5a7220 */ /* 0x080fe20000400000 */
[-C--:B------:R-:W-:Y:S01]  /*c6a0*/  FMUL R60, R91, R8.reuse ;  /* 0x000000085b3c7220 */ /* 0x080fe20000400000 */
[-C--:B------:R-:W-:Y:S01]  /*c6b0*/  FMUL R94, R94, R8.reuse ;  /* 0x000000085e5e7220 */ /* 0x080fe20000400000 */
[----:B------:R-:W-:-:S05]  /*c6c0*/  FMUL R62, R95, R8 ;  /* 0x000000085f3e7220 */ /* 0x000fca0000400000 */
[----:B------:R-:W-:Y:S05]  /*c6d0*/  @P0 BRA `(.L_x_60) ;  /* 0x0000000000200947 */ /* 0x000fea0003800000 */
[----:B------:R-:W-:Y:S02]  /*c6e0*/  ULDC.64 UR4, c[0x0][0x728] ;  /* 0x0001ca0000047ab9 */ /* 0x000fe40000000a00 */
[----:B------:R-:W-:-:S04]  /*c6f0*/  ISETP.NE.U32.AND P0, PT, RZ, UR4, PT ;  /* 0x00000004ff007c0c */ /* 0x000fc8000bf05070 */
[----:B------:R-:W-:-:S13]  /*c700*/  ISETP.NE.AND.EX P0, PT, RZ, UR5, PT, P0 ;  /* 0x00000005ff007c0c */ /* 0x000fda000bf05300 */
[----:B------:R-:W-:Y:S05]  /*c710*/  @!P0 BRA `(.L_x_61) ;  /* 0x00000000000c8947 */ /* 0x000fea0003800000 */
[----:B-12---:R-:W1:Y:S02]  /*c720*/  LDC.64 R2, c[0x0][0x728] ;  /* 0x0001ca00ff027b82 */ /* 0x006e640000000a00 */
[----:B-1----:R4:W5:Y:S01]  /*c730*/  LDG.E R2, desc[UR8][R2.64] ;  /* 0x0000000802027981 */ /* 0x002962000c1e1900 */
[----:B------:R-:W-:Y:S05]  /*c740*/  BRA `(.L_x_60) ;  /* 0x0000000000047947 */ /* 0x000fea0003800000 */
.L_x_61:
[----:B--2---:R-:W3:Y:S02]  /*c750*/  LDC R2, c[0x0][0x720] ;  /* 0x0001c800ff027b82 */ /* 0x004ee40000000800 */
.L_x_60:
[----:B-1----:R-:W-:Y:S02]  /*c760*/  MOV R0, RZ ;  /* 0x000000ff00007202 */ /* 0x002fe40000000f00 */
[----:B---3-5:R-:W-:Y:S02]  /*c770*/  MOV R43, R2 ;  /* 0x00000002002b7202 */ /* 0x028fe40000000f00 */
[----:B------:R-:W-:-:S13]  /*c780*/  LOP3.LUT P0, RZ, R0, 0x9f, RZ, 0xc0, !PT ;  /* 0x0000009f00ff7812 */ /* 0x000fda000780c0ff */
[----:B------:R-:W-:Y:S05]  /*c790*/  @!P0 BRA `(.L_x_62) ;  /* 0x0000000000408947 */ /* 0x000fea0003800000 */
[----:B------:R-:W-:Y:S01]  /*c7a0*/  MOV R0, 0x0 ;  /* 0x0000000000007802 */ /* 0x000fe20000000f00 */
[----:B------:R-:W-:Y:S01]  /*c7b0*/  ULDC.64 UR4, c[0x4][0x70] ;  /* 0x01001c0000047ab9 */ /* 0x000fe20000000a00 */
[----:B------:R-:W-:Y:S01]  /*c7c0*/  ULDC.64 UR6, c[0x4][0x8] ;  /* 0x0100020000067ab9 */ /* 0x000fe20000000a00 */
[----:B------:R-:W-:Y:S01]  /*c7d0*/  MOV R4, UR4 ;  /* 0x0000000400047c02 */ /* 0x000fe20008000f00 */
[----:B--2-4-:R1:W2:Y:S01]  /*c7e0*/  LDC.64 R2, c[0x4][R0] ;  /* 0x0100000000027b82 */ /* 0x0142a20000000a00 */
[----:B------:R-:W-:Y:S01]  /*c7f0*/  IMAD.U32 R5, RZ, RZ, UR5 ;  /* 0x00000005ff057e24 */ /* 0x000fe2000f8e00ff */
[----:B------:R-:W-:Y:S01]  /*c800*/  ULDC.64 UR4, c[0x4][0x78] ;  /* 0x01001e0000047ab9 */ /* 0x000fe20000000a00 */
[----:B------:R-:W-:Y:S01]  /*c810*/  IMAD.U32 R10, RZ, RZ, UR6 ;  /* 0x00000006ff0a7e24 */ /* 0x000fe2000f8e00ff */
[----:B------:R-:W-:Y:S01]  /*c820*/  MOV R6, UR4 ;  /* 0x0000000400067c02 */ /* 0x000fe20008000f00 */
[----:B------:R-:W-:Y:S01]  /*c830*/  IMAD.MOV.U32 R12, RZ, RZ, 0x1 ;  /* 0x00000001ff0c7424 */ /* 0x000fe200078e00ff */
[----:B------:R-:W-:-:S02]  /*c840*/  MOV R7, UR5 ;  /* 0x0000000500077c02 */ /* 0x000fc40008000f00 */
[----:B------:R-:W-:Y:S02]  /*c850*/  MOV R11, UR7 ;  /* 0x00000007000b7c02 */ /* 0x000fe40008000f00 */
[----:B------:R-:W-:Y:S02]  /*c860*/  MOV R8, 0x70 ;  /* 0x0000007000087802 */ /* 0x000fe40000000f00 */
[----:B-1----:R-:W-:-:S07]  /*c870*/  MOV R13, RZ ;  /* 0x000000ff000d7202 */ /* 0x002fce0000000f00 */
[----:B------:R-:W-:-:S07]  /*c880*/  LEPC R20, `(.L_x_62) ;  /* 0x000000001014794e */ /* 0x000fce0000000000 */
[----:B--2---:R-:W-:Y:S05]  /*c890*/  CALL.ABS.NOINC R2 ;  /* 0x0000000002007343 */ /* 0x004fea0003c00000 */
.L_x_62:
[----:B------:R-:W-:Y:S01]  /*c8a0*/  MOV R19, UR37 ;  /* 0x0000002500137c02 */ /* 0x000fe20008000f00 */
[----:B------:R-:W-:-:S04]  /*c8b0*/  IMAD.U32 R0, RZ, RZ, UR36 ;  /* 0x00000024ff007e24 */ /* 0x000fc8000f8e00ff */
[----:B------:R-:W-:-:S05]  /*c8c0*/  IMAD R19, R0, 0x1100, R19 ;  /* 0x0000110000137824 */ /* 0x000fca00078e0213 */
[----:B------:R-:W-:-:S04]  /*c8d0*/  IADD3 R22, R19, -0x1100, RZ ;  /* 0xffffef0013167810 */ /* 0x000fc80007ffe0ff */
        /* <DEDUP_REMOVED lines=9> */
[----:B------:R-:W-:Y:S01]  /*c970*/  MOV R6, UR6 ;  /* 0x0000000600067c02 */ /* 0x000fe20008000f00 */
[----:B------:R-:W-:Y:S01]  /*c980*/  IMAD.U32 R10, RZ, RZ, UR4 ;  /* 0x00000004ff0a7e24 */ /* 0x000fe2000f8e00ff */
[----:B------:R-:W-:Y:S01]  /*c990*/  MOV R7, UR7 ;  /* 0x0000000700077c02 */ /* 0x000fe20008000f00 */
[----:B------:R-:W-:Y:S01]  /*c9a0*/  IMAD.MOV.U32 R12, RZ, RZ, 0x1 ;  /* 0x00000001ff0c7424 */ /* 0x000fe200078e00ff */
[----:B------:R-:W-:-:S02]  /*c9b0*/  MOV R11, UR5 ;  /* 0x00000005000b7c02 */ /* 0x000fc40008000f00 */
[----:B------:R-:W-:Y:S02]  /*c9c0*/  MOV R8, 0x70 ;  /* 0x0000007000087802 */ /* 0x000fe40000000f00 */
[----:B-1----:R-:W-:-:S07]  /*c9d0*/  MOV R13, RZ ;  /* 0x000000ff000d7202 */ /* 0x002fce0000000f00 */
[----:B------:R-:W-:-:S07]  /*c9e0*/  LEPC R20, `(.L_x_63) ;  /* 0x000000001014794e */ /* 0x000fce0000000000 */
[----:B--2---:R-:W-:Y:S05]  /*c9f0*/  CALL.ABS.NOINC R2 ;  /* 0x0000000002007343 */ /* 0x004fea0003c00000 */
.L_x_63:
[----:B------:R-:W1:Y:S01]  /*ca00*/  S2R R5, SR_TID.X ;  /* 0x0000000000057919 */ /* 0x000e620000002100 */
[----:B------:R-:W-:Y:S01]  /*ca10*/  ULDC.64 UR4, c[0x0][0x730] ;  /* 0x0001cc0000047ab9 */ /* 0x000fe20000000a00 */
[----:B------:R-:W-:Y:S01]  /*ca20*/  IADD3 R16, R16, 0x1f, RZ ;  /* 0x0000001f10107810 */ /* 0x000fe20007ffe0ff */
[----:B------:R-:W-:Y:S01]  /*ca30*/  IMAD R17, R17, 0x10, R18 ;  /* 0x0000001011117824 */ /* 0x000fe200078e0212 */
[----:B------:R-:W-:-:S04]  /*ca40*/  ISETP.NE.U32.AND P0, PT, RZ, UR4, PT ;  /* 0x00000004ff007c0c */ /* 0x000fc8000bf05070 */
[----:B------:R-:W-:-:S13]  /*ca50*/  ISETP.NE.AND.EX P0, PT, RZ, UR5, PT, P0 ;  /* 0x00000005ff007c0c */ /* 0x000fda000bf05300 */
[----:B------:R-:W3:Y:S01]  /*ca60*/  @P0 LDC R43, c[0x0][0x720] ;  /* 0x0001c800ff2b0b82 */ /* 0x000ee20000000800 */
[----:B------:R-:W-:Y:S02]  /*ca70*/  ISETP.GT.U32.AND P0, PT, R16, 0x3e, PT ;  /* 0x0000003e1000780c */ /* 0x000fe40003f04070 */
[----:B-1----:R-:W-:Y:S02]  /*ca80*/  SHF.L.U32 R0, R5, 0x4, RZ ;  /* 0x0000000405007819 */ /* 0x002fe400000006ff */
[----:B--2---:R-:W-:Y:S02]  /*ca90*/  SHF.R.U32.HI R2, RZ, 0x1, R5 ;  /* 0x00000001ff027819 */ /* 0x004fe40000011605 */
[C---:B----4-:R-:W-:Y:S02]  /*caa0*/  LOP3.LUT R3, R0.reuse, 0x40, RZ, 0xc0, !PT ;  /* 0x0000004000037812 */ /* 0x050fe400078ec0ff */
[----:B------:R-:W-:Y:S02]  /*cab0*/  LOP3.LUT R0, R0, 0x80, RZ, 0xc0, !PT ;  /* 0x0000008000007812 */ /* 0x000fe400078ec0ff */
[----:B------:R-:W-:-:S02]  /*cac0*/  LOP3.LUT R4, R3, 0x8, R2, 0xf8, !PT ;  /* 0x0000000803047812 */ /* 0x000fc400078ef802 */
[----:B------:R-:W-:Y:S01]  /*cad0*/  SHF.L.U32 R3, R5, 0x1, RZ ;  /* 0x0000000105037819 */ /* 0x000fe200000006ff */
[----:B------:R-:W-:Y:S02]  /*cae0*/  IMAD.U32 R2, R17, 0x10, R0 ;  /* 0x0000001011027824 */ /* 0x000fe400078e0000 */
[-C--:B---3--:R-:W-:Y:S01]  /*caf0*/  FMUL R0, R120, R43.reuse ;  /* 0x0000002b78007220 */ /* 0x088fe20000400000 */
[----:B------:R-:W-:Y:S01]  /*cb00*/  LOP3.LUT R3, R4, 0x8, R3, 0x78, !PT ;  /* 0x0000000804037812 */ /* 0x000fe200078e7803 */
[-C--:B------:R-:W-:Y:S01]  /*cb10*/  FMUL R5, R44, R43.reuse ;  /* 0x0000002b2c057220 */ /* 0x080fe20000400000 */
[-C--:B------:R-:W-:Y:S01]  /*cb20*/  FMUL R4, R124, R43.reuse ;  /* 0x0000002b7c047220 */ /* 0x080fe20000400000 */
[----:B------:R-:W-:Y:S01]  /*cb30*/  FMUL R7, R26, R43 ;  /* 0x0000002b1a077220 */ /* 0x000fe20000400000 */
[----:B------:R-:W-:Y:S01]  /*cb40*/  IADD3 R8, R2, R3, RZ ;  /* 0x0000000302087210 */ /* 0x000fe20007ffe0ff */
        /* <DEDUP_REMOVED lines=39> */
[----:B------:R-:W-:Y:S01]  /*cdc0*/  F2FP.F16.F32.PACK_AB R47, R9, R6 ;  /* 0x00000006092f723e */ /* 0x000fe200000000ff */
[----:B------:R-:W-:Y:S06]  /*cdd0*/  @P0 BRA `(.L_x_64) ;  /* 0x0000000000040947 */ /* 0x000fec0003800000 */
[----:B------:R-:W-:-:S04]  /*cde0*/  DEPBAR.LE SB0, 0x1 ;  /* 0x000080400000791a */ /* 0x000fc80000000000 */
.L_x_64:
[----:B------:R-:W-:Y:S05]  /*cdf0*/  WARPSYNC.ALL ;  /* 0x0000000000007948 */ /* 0x000fea0003800000 */
[----:B------:R-:W-:Y:S01]  /*ce00*/  BAR.SYNC.DEFER_BLOCKING 0x1, 0x80 ;  /* 0x0042000000007b1d */ /* 0x000fe20000010000 */
[C---:B------:R-:W-:Y:S01]  /*ce10*/  LEA R22, R8.reuse, R22, 0x1 ;  /* 0x0000001608167211 */ /* 0x040fe200078e08ff */
[----:B------:R-:W-:Y:S01]  /*ce20*/  IMAD R8, R8, 0x2, R19 ;  /* 0x0000000208087824 */ /* 0x000fe200078e0213 */
[----:B------:R-:W-:Y:S02]  /*ce30*/  F2FP.F16.F32.PACK_AB R4, R10, R11 ;  /* 0x0000000b0a04723e */ /* 0x000fe400000000ff */
[----:B------:R-:W-:Y:S01]  /*ce40*/  F2FP.F16.F32.PACK_AB R5, R12, R13 ;  /* 0x0000000d0c05723e */ /* 0x000fe200000000ff */
[----:B------:R-:W-:Y:S01]  /*ce50*/  BSSY B0, `(.L_x_65) ;  /* 0x0000017000007945 */ /* 0x000fe20003800000 */
[----:B------:R-:W-:-:S02]  /*ce60*/  F2FP.F16.F32.PACK_AB R6, R14, R15 ;  /* 0x0000000f0e06723e */ /* 0x000fc400000000ff */
[----:B------:R-:W-:Y:S01]  /*ce70*/  F2FP.F16.F32.PACK_AB R7, R16, R17 ;  /* 0x000000111007723e */ /* 0x000fe200000000ff */
[----:B------:R1:W-:Y:S01]  /*ce80*/  STSM.16.M88.4 [R8+-0x1100], R44 ;  /* 0xffef002c08007844 */ /* 0x0003e20000000200 */
[----:B------:R-:W-:Y:S01]  /*ce90*/  @!PT LDS RZ, [RZ] ;  /* 0x00000000fffff984 */ /* 0x000fe20000000800 */
[----:B------:R-:W-:Y:S01]  /*cea0*/  @!PT LDS RZ, [RZ] ;  /* 0x00000000fffff984 */ /* 0x000fe20000000800 */
[----:B------:R-:W-:Y:S01]  /*ceb0*/  @!PT LDS RZ, [RZ] ;  /* 0x00000000fffff984 */ /* 0x000fe20000000800 */
[----:B------:R-:W-:Y:S01]  /*cec0*/  @!PT LDS RZ, [RZ] ;  /* 0x00000000fffff984 */ /* 0x000fe20000000800 */
[----:B------:R2:W-:Y:S06]  /*ced0*/  MEMBAR.ALL.CTA ;  /* 0x0000000000007992 */ /* 0x0005ec0000008000 */
[----:B--2---:R-:W2:Y:S02]  /*cee0*/  FENCE.VIEW.ASYNC.S ;  /* 0x00000000000073c6 */ /* 0x004ea40000000000 */
[----:B--2---:R-:W-:Y:S06]  /*cef0*/  BAR.SYNC.DEFER_BLOCKING 0x1, 0x80 ;  /* 0x0042000000007b1d */ /* 0x004fec0000010000 */
[----:B------:R-:W-:Y:S05]  /*cf00*/  @P0 BRA `(.L_x_66) ;  /* 0x00000000002c0947 */ /* 0x000fea0003800000 */
[----:B------:R-:W-:Y:S01]  /*cf10*/  S2UR UR44, SR_CTAID.Z ;  /* 0x00000000002c79c3 */ /* 0x000fe20000002700 */
[----:B------:R-:W-:Y:S01]  /*cf20*/  R2UR UR40, R19 ;  /* 0x00000000132872ca */ /* 0x000fe200000e0000 */
[----:B------:R-:W-:Y:S01]  /*cf30*/  ULDC.64 UR4, c[0x0][0x198] ;  /* 0x0000660000047ab9 */ /* 0x000fe20000000a00 */
[----:B------:R-:W-:Y:S01]  /*cf40*/  UMOV UR41, URZ ;  /* 0x0000003f00297c82 */ /* 0x000fe20008000000 */
[----:B------:R-:W-:-:S04]  /*cf50*/  UIADD3 UR4, UP0, UR4, 0x670, URZ ;  /* 0x0000067004047890 */ /* 0x000fc8000ff1e03f */
[----:B------:R-:W2:Y:S01]  /*cf60*/  S2UR UR43, SR_CTAID.Y ;  /* 0x00000000002b79c3 */ /* 0x000ea20000002600 */
[----:B------:R-:W-:-:S05]  /*cf70*/  UIADD3.X UR5, URZ, UR5, URZ, UP0, !UPT ;  /* 0x000000053f057290 */ /* 0x000fca00087fe43f */
[----:B------:R-:W-:-:S09]  /*cf80*/  UIADD3 UR40, UR40, -0x1100, URZ ;  /* 0xffffef0028287890 */ /* 0x000fd2000fffe03f */
[----:B--2---:R2:W-:Y:S01]  /*cf90*/  UTMASTG.4D [UR40], [UR4] ;  /* 0x00000028040073b5 */ /* 0x0045e20008018000 */
[----:B------:R0:W-:Y:S01]  /*cfa0*/  UTMACMDFLUSH ;  /* 0x00000000000079b7 */ /* 0x0001e20000000000 */
[----:B--2---:R-:W-:-:S04]  /*cfb0*/  DEPBAR.LE SB0, 0x1 ;  /* 0x000080400000791a */ /* 0x004fc80000000000 */
.L_x_66:
[----:B------:R-:W-:Y:S05]  /*cfc0*/  BSYNC B0 ;  /* 0x0000000000007941 */ /* 0x000fea0003800000 */
.L_x_65:
[----:B------:R-:W-:Y:S01]  /*cfd0*/  BAR.SYNC.DEFER_BLOCKING 0x1, 0x80 ;  /* 0x0042000000007b1d */ /* 0x000fe20000010000 */
[----:B-1----:R-:W-:Y:S02]  /*cfe0*/  F2FP.F16.F32.PACK_AB R8, R18, R21 ;  /* 0x000000151208723e */ /* 0x002fe400000000ff */
[----:B------:R-:W-:Y:S02]  /*cff0*/  F2FP.F16.F32.PACK_AB R9, R20, R23 ;  /* 0x000000171409723e */ /* 0x000fe400000000ff */
[----:B------:R-:W-:Y:S01]  /*d000*/  F2FP.F16.F32.PACK_AB R10, R24, R25 ;  /* 0x00000019180a723e */ /* 0x000fe200000000ff */
[----:B------:R-:W-:Y:S01]  /*d010*/  BSSY B0, `(.L_x_67) ;  /* 0x0000016000007945 */ /* 0x000fe20003800000 */
[----:B------:R-:W-:Y:S01]  /*d020*/  F2FP.F16.F32.PACK_AB R11, R26, R27 ;  /* 0x0000001b1a0b723e */ /* 0x000fe200000000ff */
[----:B------:R1:W-:Y:S01]  /*d030*/  STSM.16.M88.4 [R22+0x800], R4 ;  /* 0x0008000416007844 */ /* 0x0003e20000000200 */
        /* <DEDUP_REMOVED lines=11> */
[----:B------:R-:W-:Y:S01]  /*d0f0*/  UMOV UR41, 0x10 ;  /* 0x0000001000297882 */ /* 0x000fe20000000000 */
[----:B------:R-:W-:-:S04]  /*d100*/  UIADD3 UR4, UP0, UR4, 0x670, URZ ;  /* 0x0000067004047890 */ /* 0x000fc8000ff1e03f */
[----:B------:R-:W2:Y:S01]  /*d110*/  S2UR UR43, SR_CTAID.Y ;  /* 0x00000000002b79c3 */ /* 0x000ea20000002600 */
[----:B------:R-:W-:-:S05]  /*d120*/  UIADD3.X UR5, URZ, UR5, URZ, UP0, !UPT ;  /* 0x000000053f057290 */ /* 0x000fca00087fe43f */
[----:B------:R-:W-:-:S09]  /*d130*/  UIADD3 UR40, UR40, -0x900, URZ ;  /* 0xfffff70028287890 */ /* 0x000fd2000fffe03f */
[----:B--2---:R2:W-:Y:S01]  /*d140*/  UTMASTG.4D [UR40], [UR4] ;  /* 0x00000028040073b5 */ /* 0x0045e20008018000 */
[----:B------:R0:W-:Y:S01]  /*d150*/  UTMACMDFLUSH ;  /* 0x00000000000079b7 */ /* 0x0001e20000000000 */
[----:B--2---:R-:W-:-:S04]  /*d160*/  DEPBAR.LE SB0, 0x1 ;  /* 0x000080400000791a */ /* 0x004fc80000000000 */
.L_x_68:
[----:B------:R-:W-:Y:S05]  /*d170*/  BSYNC B0 ;  /* 0x0000000000007941 */ /* 0x000fea0003800000 */
.L_x_67:
[----:B------:R-:W-:Y:S01]  /*d180*/  BAR.SYNC.DEFER_BLOCKING 0x1, 0x80 ;  /* 0x0042000000007b1d */ /* 0x000fe20000010000 */
[----:B------:R-:W-:Y:S02]  /*d190*/  F2FP.F16.F32.PACK_AB R28, R28, R29 ;  /* 0x0000001d1c1c723e */ /* 0x000fe400000000ff */
[----:B------:R-:W-:Y:S02]  /*d1a0*/  F2FP.F16.F32.PACK_AB R29, R30, R31 ;  /* 0x0000001f1e1d723e */ /* 0x000fe400000000ff */
[----:B------:R-:W-:Y:S01]  /*d1b0*/  F2FP.F16.F32.PACK_AB R30, R32, R33 ;  /* 0x00000021201e723e */ /* 0x000fe200000000ff */
[----:B------:R-:W-:Y:S01]  /*d1c0*/  BSSY B0, `(.L_x_69) ;  /* 0x0000017000007945 */ /* 0x000fe20003800000 */
[----:B------:R-:W-:Y:S01]  /*d1d0*/  F2FP.F16.F32.PACK_AB R31, R34, R35 ;  /* 0x00000023221f723e */ /* 0x000fe200000000ff */
[----:B------:R2:W-:Y:S01]  /*d1e0*/  STSM.16.M88.4 [R22], R8 ;  /* 0x0000000816007844 */ /* 0x0005e20000000200 */
[----:B------:R-:W-:Y:S01]  /*d1f0*/  @!PT LDS RZ, [RZ] ;  /* 0x00000000fffff984 */ /* 0x000fe20000000800 */
[----:B------:R-:W-:Y:S01]  /*d200*/  @!PT LDS RZ, [RZ] ;  /* 0x00000000fffff984 */ /* 0x000fe20000000800 */
[----:B------:R-:W-:Y:S01]  /*d210*/  @!PT LDS RZ, [RZ] ;  /* 0x00000000fffff984 */ /* 0x000fe20000000800 */
[----:B------:R-:W-:Y:S01]  /*d220*/  @!PT LDS RZ, [RZ] ;  /* 0x00000000fffff984 */ /* 0x000fe20000000800 */
[----:B------:R3:W-:Y:S06]  /*d230*/  MEMBAR.ALL.CTA ;  /* 0x0000000000007992 */ /* 0x0007ec0000008000 */
[----:B---3--:R-:W3:Y:S02]  /*d240*/  FENCE.VIEW.ASYNC.S ;  /* 0x00000000000073c6 */ /* 0x008ee40000000000 */
[----:B---3--:R-:W-:Y:S06]  /*d250*/  BAR.SYNC.DEFER_BLOCKING 0x1, 0x80 ;  /* 0x0042000000007b1d */ /* 0x008fec0000010000 */
[----:B------:R-:W-:Y:S05]  /*d260*/  @P0 BRA `(.L_x_70) ;  /* 0x0000000000300947 */ /* 0x000fea0003800000 */
[----:B------:R-:W-:Y:S01]  /*d270*/  S2UR UR12, SR_CTAID.Z ;  /* 0x00000000000c79c3 */ /* 0x000fe20000002700 */
[----:B------:R-:W-:Y:S01]  /*d280*/  R2UR UR8, R19 ;  /* 0x00000000130872ca */ /* 0x000fe200000e0000 */
[----:B------:R-:W-:Y:S01]  /*d290*/  ULDC.64 UR4, c[0x0][0x198] ;  /* 0x0000660000047ab9 */ /* 0x000fe20000000a00 */
[----:B------:R-:W-:Y:S01]  /*d2a0*/  UMOV UR9, 0x20 ;  /* 0x0000002000097882 */ /* 0x000fe20000000000 */
[----:B------:R-:W-:Y:S01]  /*d2b0*/  UIADD3 UR4, UP0, UR4, 0x670, URZ ;  /* 0x0000067004047890 */ /* 0x000fe2000ff1e03f */
[----:B------:R-:W-:-:S03]  /*d2c0*/  UMOV UR10, UR42 ;  /* 0x0000002a000a7c82 */ /* 0x000fc60008000000 */
[----:B------:R-:W3:Y:S01]  /*d2d0*/  S2UR UR11, SR_CTAID.Y ;  /* 0x00000000000b79c3 */ /* 0x000ee20000002600 */
[----:B------:R-:W-:-:S05]  /*d2e0*/  UIADD3.X UR5, URZ, UR5, URZ, UP0, !UPT ;  /* 0x000000053f057290 */ /* 0x000fca00087fe43f */
[----:B------:R-:W-:-:S09]  /*d2f0*/  UIADD3 UR8, UR8, -0x1100, URZ ;  /* 0xffffef0008087890 */ /* 0x000fd2000fffe03f */
[----:B---3--:R3:W-:Y:S01]  /*d300*/  UTMASTG.4D [UR8], [UR4] ;  /* 0x00000008040073b5 */ /* 0x0087e20008018000 */
[----:B------:R0:W-:Y:S01]  /*d310*/  UTMACMDFLUSH ;  /* 0x00000000000079b7 */ /* 0x0001e20000000000 */
[----:B---3--:R-:W-:-:S04]  /*d320*/  DEPBAR.LE SB0, 0x1 ;  /* 0x000080400000791a */ /* 0x008fc80000000000 */
.L_x_70:
[----:B------:R-:W-:Y:S05]  /*d330*/  BSYNC B0 ;  /* 0x0000000000007941 */ /* 0x000fea0003800000 */
.L_x_69:
[----:B------:R-:W-:Y:S01]  /*d340*/  BAR.SYNC.DEFER_BLOCKING 0x1, 0x80 ;  /* 0x0042000000007b1d */ /* 0x000fe20000010000 */
[----:B------:R-:W-:Y:S02]  /*d350*/  F2FP.F16.F32.PACK_AB R36, R36, R37 ;  /* 0x000000252424723e */ /* 0x000fe400000000ff */
        /* <DEDUP_REMOVED lines=10> */
[----:B----4-:R-:W4:Y:S02]  /*d400*/  FENCE.VIEW.ASYNC.S ;  /* 0x00000000000073c6 */ /* 0x010f240000000000 */
[----:B----4-:R-:W-:Y:S06]  /*d410*/  BAR.SYNC.DEFER_BLOCKING 0x1, 0x80 ;  /* 0x0042000000007b1d */ /* 0x010fec0000010000 */
[----:B------:R-:W-:Y:S05]  /*d420*/  @P0 BRA `(.L_x_72) ;  /* 0x0000000000300947 */ /* 0x000fea0003800000 */
[----:B------:R-:W-:Y:S01]  /*d430*/  S2UR UR12, SR_CTAID.Z ;  /* 0x00000000000c79c3 */ /* 0x000fe20000002700 */
[----:B------:R-:W-:Y:S01]  /*d440*/  R2UR UR8, R19 ;  /* 0x00000000130872ca */ /* 0x000fe200000e0000 */
[----:B------:R-:W-:Y:S01]  /*d450*/  ULDC.64 UR4, c[0x0][0x198] ;  /* 0x0000660000047ab9 */ /* 0x000fe20000000a00 */
[----:B------:R-:W-:Y:S01]  /*d460*/  UMOV UR9, 0x30 ;  /* 0x0000003000097882 */ /* 0x000fe20000000000 */
[----:B------:R-:W-:Y:S01]  /*d470*/  UIADD3 UR4, UP0, UR4, 0x670, URZ ;  /* 0x0000067004047890 */ /* 0x000fe2000ff1e03f */
[----:B------:R-:W-:-:S03]  /*d480*/  UMOV UR10, UR42 ;  /* 0x0000002a000a7c82 */ /* 0x000fc60008000000 */
[----:B------:R-:W4:Y:S01]  /*d490*/  S2UR UR11, SR_CTAID.Y ;  /* 0x00000000000b79c3 */ /* 0x000f220000002600 */
[----:B------:R-:W-:-:S05]  /*d4a0*/  UIADD3.X UR5, URZ, UR5, URZ, UP0, !UPT ;  /* 0x000000053f057290 */ /* 0x000fca00087fe43f */
[----:B------:R-:W-:-:S09]  /*d4b0*/  UIADD3 UR8, UR8, -0x900, URZ ;  /* 0xfffff70008087890 */ /* 0x000fd2000fffe03f */
[----:B----4-:R4:W-:Y:S01]  /*d4c0*/  UTMASTG.4D [UR8], [UR4] ;  /* 0x00000008040073b5 */ /* 0x0109e20008018000 */
[----:B------:R0:W-:Y:S01]  /*d4d0*/  UTMACMDFLUSH ;  /* 0x00000000000079b7 */ /* 0x0001e20000000000 */
[----:B----4-:R-:W-:-:S04]  /*d4e0*/  DEPBAR.LE SB0, 0x1 ;  /* 0x000080400000791a */ /* 0x010fc80000000000 */
.L_x_72:
[----:B------:R-:W-:Y:S05]  /*d4f0*/  BSYNC B0 ;  /* 0x0000000000007941 */ /* 0x000fea0003800000 */
.L_x_71:
[----:B------:R-:W-:Y:S06]  /*d500*/  BAR.SYNC.DEFER_BLOCKING 0x1, 0x80 ;  /* 0x0042000000007b1d */ /* 0x000fec0000010000 */
[----:B------:R-:W-:Y:S01]  /*d510*/  BSSY B0, `(.L_x_73) ;  /* 0x0000015000007945 */ /* 0x000fe20003800000 */
[----:B------:R4:W-:Y:S01]  /*d520*/  STSM.16.M88.4 [R22], R36 ;  /* 0x0000002416007844 */ /* 0x0009e20000000200 */
[----:B------:R-:W-:Y:S01]  /*d530*/  @!PT LDS RZ, [RZ] ;  /* 0x00000000fffff984 */ /* 0x000fe20000000800 */
[----:B------:R-:W-:Y:S01]  /*d540*/  @!PT LDS RZ, [RZ] ;  /* 0x00000000fffff984 */ /* 0x000fe20000000800 */
[----:B------:R-:W-:Y:S01]  /*d550*/  @!PT LDS RZ, [RZ] ;  /* 0x00000000fffff984 */ /* 0x000fe20000000800 */
[----:B------:R-:W-:Y:S01]  /*d560*/  @!PT LDS RZ, [RZ] ;  /* 0x00000000fffff984 */ /* 0x000fe20000000800 */
[----:B------:R5:W-:Y:S06]  /*d570*/  MEMBAR.ALL.CTA ;  /* 0x0000000000007992 */ /* 0x000bec0000008000 */
[----:B-----5:R-:W5:Y:S02]  /*d580*/  FENCE.VIEW.ASYNC.S ;  /* 0x00000000000073c6 */ /* 0x020f640000000000 */
[----:B-----5:R-:W-:Y:S06]  /*d590*/  BAR.SYNC.DEFER_BLOCKING 0x1, 0x80 ;  /* 0x0042000000007b1d */ /* 0x020fec0000010000 */
[----:B------:R-:W-:Y:S05]  /*d5a0*/  @P0 BRA `(.L_x_74) ;  /* 0x00000000002c0947 */ /* 0x000fea0003800000 */
[----:B------:R-:W-:Y:S01]  /*d5b0*/  S2UR UR12, SR_CTAID.Z ;  /* 0x00000000000c79c3 */ /* 0x000fe20000002700 */
[----:B------:R-:W-:Y:S01]  /*d5c0*/  R2UR UR8, R19 ;  /* 0x00000000130872ca */ /* 0x000fe200000e0000 */
[----:B------:R-:W-:Y:S01]  /*d5d0*/  ULDC.64 UR4, c[0x0][0x198] ;  /* 0x0000660000047ab9 */ /* 0x000fe20000000a00 */
[----:B------:R-:W-:Y:S01]  /*d5e0*/  UMOV UR9, 0x40 ;  /* 0x0000004000097882 */ /* 0x000fe20000000000 */
[----:B------:R-:W-:Y:S01]  /*d5f0*/  UIADD3 UR4, UP0, UR4, 0x670, URZ ;  /* 0x0000067004047890 */ /* 0x000fe2000ff1e03f */
[----:B------:R-:W-:-:S03]  /*d600*/  UMOV UR10, UR42 ;  /* 0x0000002a000a7c82 */ /* 0x000fc60008000000 */
[----:B------:R-:W5:Y:S01]  /*d610*/  S2UR UR11, SR_CTAID.Y ;  /* 0x00000000000b79c3 */ /* 0x000f620000002600 */
[----:B------:R-:W-:-:S05]  /*d620*/  UIADD3.X UR5, URZ, UR5, URZ, UP0, !UPT ;  /* 0x000000053f057290 */ /* 0x000fca00087fe43f */
[----:B------:R-:W-:-:S09]  /*d630*/  UIADD3 UR8, UR8, -0x1100, URZ ;  /* 0xffffef0008087890 */ /* 0x000fd2000fffe03f */
[----:B-----5:R1:W-:Y:S02]  /*d640*/  UTMASTG.4D [UR8], [UR4] ;  /* 0x00000008040073b5 */ /* 0x0203e40008018000 */
[----:B-1----:R0:W-:Y:S02]  /*d650*/  UTMACMDFLUSH ;  /* 0x00000000000079b7 */ /* 0x0021e40000000000 */
.L_x_74:
[----:B------:R-:W-:Y:S05]  /*d660*/  BSYNC B0 ;  /* 0x0000000000007941 */ /* 0x000fea0003800000 */
.L_x_73:
[----:B------:R-:W-:Y:S01]  /*d670*/  UIADD3 UR36, UR36, -0x1, URZ ;  /* 0xffffffff24247890 */ /* 0x000fe2000fffe03f */
[----:B------:R-:W-:-:S04]  /*d680*/  DEPBAR.LE SB0, 0x0 ;  /* 0x000080000000791a */ /* 0x000fc80000000000 */
[----:B------:R-:W-:-:S04]  /*d690*/  USHF.L.U32 UR4, UR36, 0x3, URZ ;  /* 0x0000000324047899 */ /* 0x000fc8000800063f */
[----:B------:R-:W-:-:S04]  /*d6a0*/  ULOP3.LUT UR4, UR4, 0x8, URZ, 0xe2, !UPT ;  /* 0x0000000804047892 */ /* 0x000fc8000f8ee23f */
[----:B------:R-:W-:-:S06]  /*d6b0*/  ULOP3.LUT UR4, UR4, 0x18, URZ, 0x3c, !UPT ;  /* 0x0000001804047892 */ /* 0x000fcc000f8e3c3f */
[----:B------:R-:W-:-:S04]  /*d6c0*/  MOV R0, UR4 ;  /* 0x0000000400007c02 */ /* 0x000fc80008000f00 */
[----:B------:R-:W-:Y:S01]  /*d6d0*/  SYNCS.ARRIVE.TRANS64.A1T0 RZ, [R0+UR37+0x1e090], RZ ;  /* 0x01e090ff00ff79a7 */ /* 0x000fe20008100025 */
[----:B------:R-:W-:Y:S05]  /*d6e0*/  EXIT ;  /* 0x000000000000794d */ /* 0x000fea0003800000 */
.L_x_6:
[----:B------:R-:W-:-:S08]  /*d6f0*/  UISETP.NE.AND UP0, UPT, UR5, 0x1, UPT ;  /* 0x000000010500788c */ /* 0x000fd0000bf05270 */
[----:B------:R-:W1:-:S00]  /*d700*/  USETMAXREG.DEALLOC.CTAPOOL 0x18 ;  /* 0x00000018000079c8 */ /* 0x000e4000080e0500 */
[----:B------:R-:W-:-:S13]  /*d710*/  PLOP3.LUT P0, PT, PT, PT, UP0, 0x80, 0x0 ;  /* 0x000000000000781c */ /* 0x000fda0003f0f008 */
[----:B------:R-:W-:Y:S05]  /*d720*/  @P0 EXIT ;  /* 0x000000000000094d */ /* 0x000fea0003800000 */
[----:B------:R-:W2:Y:S01]  /*d730*/  S2UR UR11, SR_CTAID.X ;  /* 0x00000000000b79c3 */ /* 0x000ea20000002500 */
[----:B------:R-:W-:Y:S01]  /*d740*/  ELECT P3, URZ, PT ;  /* 0x00000000003f782f */ /* 0x000fe20003860000 */
[----:B------:R-:W-:Y:S01]  /*d750*/  BSSY B0, `(.L_x_75) ;  /* 0x0000043000007945 */ /* 0x000fe20003800000 */
[----:B-1----:R-:W-:Y:S01]  /*d760*/  MOV R2, RZ ;  /* 0x000000ff00027202 */ /* 0x002fe20000000f00 */
[----:B------:R-:W-:Y:S01]  /*d770*/  IMAD.MOV.U32 R8, RZ, RZ, RZ ;  /* 0x000000ffff087224 */ /* 0x000fe200078e00ff */
[----:B------:R-:W-:-:S03]  /*d780*/  MOV R4, RZ ;  /* 0x000000ff00047202 */ /* 0x000fc60000000f00 */
[----:B------:R-:W1:Y:S08]  /*d790*/  S2UR UR52, SR_CTAID.Y ;  /* 0x00000000003479c3 */ /* 0x000e700000002600 */
[----:B------:R-:W3:Y:S01]  /*d7a0*/  S2UR UR53, SR_CTAID.Z ;  /* 0x00000000003579c3 */ /* 0x000ee20000002700 */
[----:B--2---:R-:W-:Y:S01]  /*d7b0*/  USHF.L.U32 UR11, UR11, 0x7, URZ ;  /* 0x000000070b0b7899 */ /* 0x004fe2000800063f */
[----:B------:R-:W-:Y:S11]  /*d7c0*/  @!P3 BRA `(.L_x_76) ;  /* 0x0000000000ecb947 */ /* 0x000ff60003800000 */
[----:B------:R-:W2:Y:S01]  /*d7d0*/  S2R R4, SR_CgaCtaId ;  /* 0x0000000000047919 */ /* 0x000ea20000008800 */
[----:B------:R-:W-:Y:S02]  /*d7e0*/  MOV R3, 0x400 ;  /* 0x0000040000037802 */ /* 0x000fe40000000f00 */
[----:B------:R-:W-:Y:S02]  /*d7f0*/  MOV R5, 0x1 ;  /* 0x0000000100057802 */ /* 0x000fe40000000f00 */
[----:B--2---:R-:W-:Y:S02]  /*d800*/  LEA R4, R4, R3, 0x18 ;  /* 0x0000000304047211 */ /* 0x004fe400078ec0ff */
[----:B------:R-:W-:-:S04]  /*d810*/  SHF.L.U32 R3, R5, 0x1f, RZ ;  /* 0x0000001f05037819 */ /* 0x000fc800000006ff */
[----:B------:R-:W2:Y:S02]  /*d820*/  SYNCS.PHASECHK.TRANS64.TRYWAIT P0, [R4+URZ+0x1e060], R3 ;  /* 0x01e06003040075a7 */ /* 0x000ea4000800017f */
[----:B--2---:R-:W-:Y:S05]  /*d830*/  @!P0 BRA `(.L_x_77) ;  /* 0x0000001c00288947 */ /* 0x004fea0003800000 */
.L_x_114:
[----:B------:R-:W-:Y:S01]  /*d840*/  ULOP3.LUT UR5, UR4, 0x2, URZ, 0xfc, !UPT ;  /* 0x0000000204057892 */ /* 0x000fe2000f8efc3f */
[----:B--2---:R-:W-:-:S03]  /*d850*/  @P2 IMAD.MOV.U32 R3, RZ, RZ, 0x2800 ;  /* 0x00002800ff032424 */ /* 0x004fc600078e00ff */
[----:B------:R-:W-:Y:S01]  /*d860*/  UPRMT UR5, UR5, 0x9910, URZ ;  /* 0x0000991005057896 */ /* 0x000fe2000800003f */
[----:B------:R2:W-:Y:S03]  /*d870*/  @P2 SYNCS.ARRIVE.TRANS64 RZ, [R4+URZ+0x1e050], R3 ;  /* 0x01e0500304ff29a7 */ /* 0x0005e6000800003f */
[----:B------:R-:W-:-:S06]  /*d880*/  UISETP.NE.AND UP0, UPT, UR5, 0x2, UPT ;  /* 0x000000020500788c */ /* 0x000fcc000bf05270 */
[----:B------:R-:W-:-:S13]  /*d890*/  PLOP3.LUT P0, PT, PT, PT, UP0, 0x80, 0x0 ;  /* 0x000000000000781c */ /* 0x000fda0003f0f008 */
[----:B--2---:R-:W-:Y:S05]  /*d8a0*/  @P0 BRA `(.L_x_78) ;  /* 0x0000000000040947 */ /* 0x004fea0003800000 */
[----:B-1-3--:R-:W-:Y:S01]  /*d8b0*/  BPT.TRAP 0x1 ;  /* 0x000000040000795c */ /* 0x00afe20000300000 */
.L_x_78:
[----:B------:R-:W-:-:S04]  /*d8c0*/  LOP3.LUT P0, RZ, R0, 0x1f, RZ, 0xc0, !PT ;  /* 0x0000001f00ff7812 */ /* 0x000fc8000780c0ff */
[----:B------:R-:W-:-:S13]  /*d8d0*/  PLOP3.LUT P0, PT, P0, P2, PT, 0x2a, 0x0 ;  /* 0x000000000000781c */ /* 0x000fda0000704572 */
[----:B------:R-:W-:Y:S05]  /*d8e0*/  @P0 BRA `(.L_x_79) ;  /* 0x0000000000040947 */ /* 0x000fea0003800000 */
[----:B-1-3--:R-:W-:Y:S01]  /*d8f0*/  BPT.TRAP 0x1 ;  /* 0x000000040000795c */ /* 0x00afe20000300000 */
.L_x_79:
[----:B------:R-:W-:Y:S01]  /*d900*/  R2UR UR8, R4 ;  /* 0x00000000040872ca */ /* 0x000fe200000e0000 */
[----:B------:R-:W-:Y:S01]  /*d910*/  ULDC.64 UR6, c[0x0][0x198] ;  /* 0x0000660000067ab9 */ /* 0x000fe20000000a00 */
[----:B------:R-:W-:Y:S01]  /*d920*/  UMOV UR14, 0x0 ;  /* 0x00000000000e7882 */ /* 0x000fe20000000000 */
[----:B------:R-:W-:Y:S01]  /*d930*/  UIADD3 UR6, UP0, UR6, 0xf0, URZ ;  /* 0x000000f006067890 */ /* 0x000fe2000ff1e03f */
[----:B------:R-:W-:Y:S01]  /*d940*/  MOV R8, 0x40 ;  /* 0x0000004000087802 */ /* 0x000fe20000000f00 */
[----:B------:R-:W-:Y:S01]  /*d950*/  UMOV UR15, 0x10000000 ;  /* 0x10000000000f7882 */ /* 0x000fe20000000000 */
[----:B------:R-:W-:Y:S01]  /*d960*/  UMOV UR10, URZ ;  /* 0x0000003f000a7c82 */ /* 0x000fe20008000000 */
[----:B------:R-:W-:Y:S01]  /*d970*/  UIADD3.X UR7, URZ, UR7, URZ, UP0, !UPT ;  /* 0x000000073f077290 */ /* 0x000fe200087fe43f */
[----:B------:R-:W-:Y:S01]  /*d980*/  MOV R4, 0x1 ;  /* 0x0000000100047802 */ /* 0x000fe20000000f00 */
[----:B-1----:R-:W-:Y:S01]  /*d990*/  UMOV UR12, UR52 ;  /* 0x00000034000c7c82 */ /* 0x002fe20008000000 */
[----:B---3--:R-:W-:Y:S01]  /*d9a0*/  UMOV UR13, UR53 ;  /* 0x00000035000d7c82 */ /* 0x008fe20008000000 */
[----:B------:R-:W-:Y:S01]  /*d9b0*/  UMOV UR34, 0x10 ;  /* 0x0000001000227882 */ /* 0x000fe20000000000 */
[----:B------:R-:W-:Y:S01]  /*d9c0*/  UMOV UR35, UR11 ;  /* 0x0000000b00237c82 */ /* 0x000fe20008000000 */
[----:B------:R-:W-:-:S02]  /*d9d0*/  UIADD3 UR9, UR8, 0x1e050, URZ ;  /* 0x0001e05008097890 */ /* 0x000fc4000fffe03f */
[----:B------:R-:W-:Y:S02]  /*d9e0*/  UIADD3 UR32, UR8, 0x800, URZ ;  /* 0x0000080008207890 */ /* 0x000fe4000fffe03f */
[----:B------:R-:W-:Y:S02]  /*d9f0*/  UIADD3 UR24, UR8, 0x1000, URZ ;  /* 0x0000100008187890 */ /* 0x000fe4000fffe03f */
[----:B------:R-:W-:Y:S02]  /*da00*/  UIADD3 UR16, UR8, 0x1800, URZ ;  /* 0x0000180008107890 */ /* 0x000fe4000fffe03f */
[----:B------:R-:W-:Y:S02]  /*da10*/  UIADD3 UR48, UR8, 0x2000, URZ ;  /* 0x0000200008307890 */ /* 0x000fe4000fffe03f */
[----:B------:R2:W-:Y:S01]  /*da20*/  UTMALDG.4D [UR8], [UR6], desc[UR14] ;  /* 0x00000e08060075b4 */ /* 0x0005e20008019000 */
[----:B------:R-:W-:Y:S01]  /*da30*/  UMOV UR36, UR52 ;  /* 0x0000003400247c82 */ /* 0x000fe20008000000 */
[----:B------:R-:W-:Y:S01]  /*da40*/  UMOV UR37, UR53 ;  /* 0x0000003500257c82 */ /* 0x000fe20008000000 */
[----:B------:R-:W-:Y:S01]  /*da50*/  UMOV UR33, UR9 ;  /* 0x0000000900217c82 */ /* 0x000fe20008000000 */
[----:B------:R-:W-:Y:S01]  /*da60*/  UMOV UR26, 0x20 ;  /* 0x00000020001a7882 */ /* 0x000fe20000000000 */
[----:B------:R-:W-:Y:S01]  /*da70*/  UMOV UR27, UR11 ;  /* 0x0000000b001b7c82 */ /* 0x000fe20008000000 */
[----:B------:R-:W-:Y:S01]  /*da80*/  UMOV UR28, UR52 ;  /* 0x00000034001c7c82 */ /* 0x000fe20008000000 */
[----:B------:R-:W-:Y:S01]  /*da90*/  UMOV UR29, UR53 ;  /* 0x00000035001d7c82 */ /* 0x000fe20008000000 */
[----:B------:R-:W-:Y:S01]  /*daa0*/  UMOV UR25, UR9 ;  /* 0x0000000900197c82 */ /* 0x000fe20008000000 */
[----:B------:R-:W-:Y:S01]  /*dab0*/  UMOV UR18, 0x30 ;  /* 0x0000003000127882 */ /* 0x000fe20000000000 */
[----:B------:R-:W-:Y:S01]  /*dac0*/  UMOV UR19, UR11 ;  /* 0x0000000b00137c82 */ /* 0x000fe20008000000 */
[----:B------:R-:W-:Y:S01]  /*dad0*/  UMOV UR20, UR52 ;  /* 0x0000003400147c82 */ /* 0x000fe20008000000 */
[----:B------:R2:W-:Y:S01]  /*dae0*/  UTMALDG.4D [UR32], [UR6], desc[UR14] ;  /* 0x00000e20060075b4 */ /* 0x0005e20008019000 */
[----:B------:R-:W-:Y:S01]  /*daf0*/  UMOV UR21, UR53 ;  /* 0x0000003500157c82 */ /* 0x000fe20008000000 */
[----:B------:R-:W-:Y:S01]  /*db00*/  UMOV UR17, UR9 ;  /* 0x0000000900117c82 */ /* 0x000fe20008000000 */
[----:B------:R-:W-:Y:S01]  /*db10*/  UMOV UR50, 0x40 ;  /* 0x0000004000327882 */ /* 0x000fe20000000000 */
[----:B------:R-:W-:Y:S01]  /*db20*/  UMOV UR51, UR11 ;  /* 0x0000000b00337c82 */ /* 0x000fe20008000000 */
[----:B------:R-:W-:Y:S01]  /*db30*/  UMOV UR49, UR9 ;  /* 0x0000000900317c82 */ /* 0x000fe20008000000 */
[----:B------:R2:W-:Y:S01]  /*db40*/  UTMALDG.4D [UR24], [UR6], desc[UR14] ;  /* 0x00000e18060075b4 */ /* 0x0005e20008019000 */
[----:B------:R2:W-:Y:S01]  /*db50*/  UTMALDG.4D [UR16], [UR6], desc[UR14] ;  /* 0x00000e10060075b4 */ /* 0x0005e20008019000 */
[----:B------:R2:W-:Y:S02]  /*db60*/  UTMALDG.4D [UR48], [UR6], desc[UR14] ;  /* 0x00000e30060075b4 */ /* 0x0005e40008019000 */
[----:B--2---:R-:W-:Y:S01]  /*db70*/  NOP ;  /* 0x0000000000007918 */ /* 0x004fe20000000000 */
.L_x_76:
[----:B-1-3--:R-:W-:Y:S05]  /*db80*/  BSYNC B0 ;  /* 0x0000000000007941 */ /* 0x00afea0003800000 */
.L_x_75:
[----:B------:R-:W1:Y:S01]  /*db90*/  LDC R3, c[0x0][0x28c] ;  /* 0x0000a300ff037b82 */ /* 0x000e620000000800 */
[----:B------:R-:W-:Y:S01]  /*dba0*/  BSSY B0, `(.L_x_80) ;  /* 0x000003f000007945 */ /* 0x000fe20003800000 */
[----:B-1----:R-:W-:-:S13]  /*dbb0*/  ISETP.GT.AND P4, PT, R3, RZ, P3 ;  /* 0x000000ff0300720c */ /* 0x002fda0001f84270 */
[----:B------:R-:W-:Y:S05]  /*dbc0*/  @!P4 BRA `(.L_x_81) ;  /* 0x0000000000f0c947 */ /* 0x000fea0003800000 */
[----:B------:R-:W1:Y:S01]  /*dbd0*/  S2R R5, SR_CgaCtaId ;  /* 0x0000000000057919 */ /* 0x000e620000008800 */
[----:B------:R-:W-:-:S04]  /*dbe0*/  MOV R2, 0x400 ;  /* 0x0000040000027802 */ /* 0x000fc80000000f00 */
[----:B-1----:R-:W-:Y:S01]  /*dbf0*/  LEA R5, R5, R2, 0x18 ;  /* 0x0000000205057211 */ /* 0x002fe200078ec0ff */
[----:B------:R-:W-:-:S05]  /*dc00*/  IMAD.MOV.U32 R2, RZ, RZ, 0x1 ;  /* 0x00000001ff027424 */ /* 0x000fca00078e00ff */
[----:B------:R-:W-:-:S04]  /*dc10*/  SHF.L.U32 R2, R2, 0x1f, RZ ;  /* 0x0000001f02027819 */ /* 0x000fc800000006ff */
[----:B------:R-:W1:Y:S02]  /*dc20*/  SYNCS.PHASECHK.TRANS64.TRYWAIT P0, [R5+URZ+0x1e028], R2 ;  /* 0x01e02802050075a7 */ /* 0x000e64000800017f */
[----:B-1----:R-:W-:Y:S05]  /*dc30*/  @!P0 BRA `(.L_x_82) ;  /* 0x00000018003c8947 */ /* 0x002fea0003800000 */
.L_x_115:
[----:B------:R-:W-:Y:S01]  /*dc40*/  ULOP3.LUT UR5, UR4, 0x2, URZ, 0xfc, !UPT ;  /* 0x0000000204057892 */ /* 0x000fe2000f8efc3f */
[----:B-1----:R-:W-:-:S03]  /*dc50*/  @P2 MOV R2, 0x5000 ;  /* 0x0000500000022802 */ /* 0x002fc60000000f00 */
[----:B------:R-:W-:Y:S01]  /*dc60*/  UPRMT UR5, UR5, 0x9910, URZ ;  /* 0x0000991005057896 */ /* 0x000fe2000800003f */
[----:B------:R1:W-:Y:S03]  /*dc70*/  @P2 SYNCS.ARRIVE.TRANS64 RZ, [R5+URZ+0x1e000], R2 ;  /* 0x01e0000205ff29a7 */ /* 0x0003e6000800003f */
[----:B------:R-:W-:-:S06]  /*dc80*/  UISETP.NE.AND UP0, UPT, UR5, 0x2, UPT ;  /* 0x000000020500788c */ /* 0x000fcc000bf05270 */
[----:B------:R-:W-:-:S13]  /*dc90*/  PLOP3.LUT P0, PT, PT, PT, UP0, 0x80, 0x0 ;  /* 0x000000000000781c */ /* 0x000fda0003f0f008 */
[----:B-1----:R-:W-:Y:S05]  /*dca0*/  @P0 BRA `(.L_x_83) ;  /* 0x0000000000040947 */ /* 0x002fea0003800000 */
[----:B------:R-:W-:Y:S01]  /*dcb0*/  BPT.TRAP 0x1 ;  /* 0x000000040000795c */ /* 0x000fe20000300000 */
.L_x_83:
[----:B------:R-:W-:-:S04]  /*dcc0*/  LOP3.LUT P0, RZ, R0, 0x1f, RZ, 0xc0, !PT ;  /* 0x0000001f00ff7812 */ /* 0x000fc8000780c0ff */
[----:B------:R-:W-:-:S13]  /*dcd0*/  PLOP3.LUT P0, PT, P0, P2, PT, 0x2a, 0x0 ;  /* 0x000000000000781c */ /* 0x000fda0000704572 */
[----:B------:R-:W-:Y:S05]  /*dce0*/  @P0 BRA `(.L_x_84) ;  /* 0x0000000000040947 */ /* 0x000fea0003800000 */
[----:B------:R-:W-:Y:S01]  /*dcf0*/  BPT.TRAP 0x1 ;  /* 0x000000040000795c */ /* 0x000fe20000300000 */
.L_x_84:
[----:B------:R-:W-:Y:S01]  /*dd00*/  R2UR UR16, R5 ;  /* 0x00000000051072ca */ /* 0x000fe200000e0000 */
[----:B------:R-:W-:Y:S01]  /*dd10*/  ULDC.64 UR6, c[0x0][0x198] ;  /* 0x0000660000067ab9 */ /* 0x000fe20000000a00 */
[----:B------:R-:W-:Y:S01]  /*dd20*/  UMOV UR51, URZ ;  /* 0x0000003f00337c82 */ /* 0x000fe20008000000 */
[----:B------:R-:W-:Y:S01]  /*dd30*/  UIADD3 UR6, UP0, UR6, 0x1f0, URZ ;  /* 0x000001f006067890 */ /* 0x000fe2000ff1e03f */
[----:B------:R-:W-:Y:S01]  /*dd40*/  MOV R2, 0x1 ;  /* 0x0000000100027802 */ /* 0x000fe20000000f00 */
[----:B------:R-:W-:Y:S01]  /*dd50*/  UMOV UR8, 0x0 ;  /* 0x0000000000087882 */ /* 0x000fe20000000000 */
[----:B------:R-:W-:Y:S01]  /*dd60*/  UMOV UR9, 0x10000000 ;  /* 0x1000000000097882 */ /* 0x000fe20000000000 */
[----:B------:R-:W-:Y:S01]  /*dd70*/  UIADD3.X UR7, URZ, UR7, URZ, UP0, !UPT ;  /* 0x000000073f077290 */ /* 0x000fe200087fe43f */
[----:B------:R-:W-:Y:S01]  /*dd80*/  UMOV UR50, URZ ;  /* 0x0000003f00327c82 */ /* 0x000fe20008000000 */
[----:B------:R-:W-:Y:S01]  /*dd90*/  UMOV UR42, 0x10 ;  /* 0x00000010002a7882 */ /* 0x000fe20000000000 */
[----:B------:R-:W-:Y:S01]  /*dda0*/  UMOV UR44, UR52 ;  /* 0x00000034002c7c82 */ /* 0x000fe20008000000 */
[----:B------:R-:W-:-:S02]  /*ddb0*/  UMOV UR45, UR53 ;  /* 0x00000035002d7c82 */ /* 0x000fc40008000000 */
[----:B------:R-:W-:Y:S02]  /*ddc0*/  UIADD3 UR48, UR16, 0x5000, URZ ;  /* 0x0000500010307890 */ /* 0x000fe4000fffe03f */
[----:B------:R-:W-:Y:S02]  /*ddd0*/  UIADD3 UR49, UR16, 0x1e000, URZ ;  /* 0x0001e00010317890 */ /* 0x000fe4000fffe03f */
[----:B------:R-:W-:Y:S02]  /*dde0*/  UIADD3 UR40, UR16, 0x6000, URZ ;  /* 0x0000600010287890 */ /* 0x000fe4000fffe03f */
[----:B------:R-:W-:Y:S02]  /*ddf0*/  UIADD3 UR32, UR16, 0x7000, URZ ;  /* 0x0000700010207890 */ /* 0x000fe4000fffe03f */
[----:B------:R-:W-:Y:S02]  /*de00*/  UIADD3 UR24, UR16, 0x8000, URZ ;  /* 0x0000800010187890 */ /* 0x000fe4000fffe03f */
[----:B------:R-:W-:Y:S01]  /*de10*/  UIADD3 UR16, UR16, 0x9000, URZ ;  /* 0x0000900010107890 */ /* 0x000fe2000fffe03f */
[----:B------:R1:W-:Y:S01]  /*de20*/  UTMALDG.4D [UR48], [UR6], desc[UR8] ;  /* 0x00000830060075b4 */ /* 0x0003e20008019000 */
        /* <DEDUP_REMOVED lines=18> */
[----:B------:R1:W-:Y:S01]  /*df50*/  UTMALDG.4D [UR32], [UR6], desc[UR8] ;  /* 0x00000820060075b4 */ /* 0x0003e20008019000 */
[----:B------:R1:W-:Y:S01]  /*df60*/  UTMALDG.4D [UR24], [UR6], desc[UR8] ;  /* 0x00000818060075b4 */ /* 0x0003e20008019000 */
[----:B------:R1:W-:Y:S02]  /*df70*/  UTMALDG.4D [UR16], [UR6], desc[UR8] ;  /* 0x00000810060075b4 */ /* 0x0003e40008019000 */
[----:B-1----:R-:W-:Y:S01]  /*df80*/  NOP ;  /* 0x0000000000007918 */ /* 0x002fe20000000000 */
.L_x_81:
[----:B------:R-:W-:Y:S05]  /*df90*/  BSYNC B0 ;  /* 0x0000000000007941 */ /* 0x000fea0003800000 */
.L_x_80:
[----:B------:R-:W-:Y:S04]  /*dfa0*/  BSSY B0, `(.L_x_85) ;  /* 0x0000041000007945 */ /* 0x000fe80003800000 */
[----:B------:R-:W-:Y:S05]  /*dfb0*/  @!P3 BRA `(.L_x_86) ;  /* 0x0000000000fcb947 */ /* 0x000fea0003800000 */
[----:B------:R-:W1:Y:S01]  /*dfc0*/  S2R R6, SR_CgaCtaId ;  /* 0x0000000000067919 */ /* 0x000e620000008800 */
[----:B------:R-:W-:-:S04]  /*dfd0*/  MOV R5, 0x400 ;  /* 0x0000040000057802 */ /* 0x000fc80000000f00 */
[----:B-1----:R-:W-:Y:S01]  /*dfe0*/  LEA R7, R6, R5, 0x18 ;  /* 0x0000000506077211 */ /* 0x002fe200078ec0ff */
[----:B------:R-:W-:-:S03]  /*dff0*/  IMAD.MOV.U32 R6, RZ, RZ, 0x1 ;  /* 0x00000001ff067424 */ /* 0x000fc600078e00ff */
[----:B------:R-:W-:Y:S02]  /*e000*/  LEA R5, R4, R7, 0x3 ;  /* 0x0000000704057211 */ /* 0x000fe400078e18ff */
[----:B------:R-:W-:-:S04]  /*e010*/  SHF.L.U32 R6, R6, 0x1f, RZ ;  /* 0x0000001f06067819 */ /* 0x000fc800000006ff */
[----:B------:R-:W1:Y:S02]  /*e020*/  SYNCS.PHASECHK.TRANS64.TRYWAIT P0, [R5+URZ+0x1e060], R6 ;  /* 0x01e06006050075a7 */ /* 0x000e64000800017f */
[----:B-1----:R-:W-:Y:S05]  /*e030*/  @!P0 BRA `(.L_x_87) ;  /* 0x0000001400508947 */ /* 0x002fea0003800000 */
.L_x_116:
        /* <DEDUP_REMOVED lines=8> */
.L_x_88:
[----:B------:R-:W-:-:S04]  /*e0c0*/  LOP3.LUT P0, RZ, R0, 0x1f, RZ, 0xc0, !PT ;  /* 0x0000001f00ff7812 */ /* 0x000fc8000780c0ff */
[----:B------:R-:W-:-:S13]  /*e0d0*/  PLOP3.LUT P0, PT, P0, P2, PT, 0x2a, 0x0 ;  /* 0x000000000000781c */ /* 0x000fda0000704572 */
[----:B------:R-:W-:Y:S05]  /*e0e0*/  @P0 BRA `(.L_x_89) ;  /* 0x0000000000040947 */ /* 0x000fea0003800000 */
[----:B------:R-:W-:Y:S01]  /*e0f0*/  BPT.TRAP 0x1 ;  /* 0x000000040000795c */ /* 0x000fe20000300000 */
.L_x_89:
[----:B------:R-:W-:Y:S01]  /*e100*/  R2UR UR40, R4 ;  /* 0x00000000042872ca */ /* 0x000fe200000e0000 */
[----:B------:R-:W-:Y:S01]  /*e110*/  ULDC.64 UR6, c[0x0][0x198] ;  /* 0x0000660000067ab9 */ /* 0x000fe20000000a00 */
[----:B------:R-:W-:Y:S01]  /*e120*/  R2UR UR5, R7 ;  /* 0x00000000070572ca */ /* 0x000fe200000e0000 */
[----:B------:R-:W-:Y:S01]  /*e130*/  UIADD3 UR6, UP0, UR6, 0xf0, URZ ;  /* 0x000000f006067890 */ /* 0x000fe2000ff1e03f */
[----:B------:R-:W-:Y:S01]  /*e140*/  R2UR UR43, R8 ;  /* 0x00000000082b72ca */ /* 0x000fe200000e0000 */
[----:B------:R-:W-:Y:S01]  /*e150*/  UMOV UR8, 0x0 ;  /* 0x0000000000087882 */ /* 0x000fe20000000000 */
[----:B------:R-:W-:Y:S01]  /*e160*/  R2UR UR41, R5 ;  /* 0x00000000052972ca */ /* 0x000fe200000e0000 */
[----:B------:R-:W-:Y:S01]  /*e170*/  UIADD3.X UR7, URZ, UR7, URZ, UP0, !UPT ;  /* 0x000000073f077290 */ /* 0x000fe200087fe43f */
[----:B------:R-:W-:Y:S01]  /*e180*/  UMOV UR9, 0x10000000 ;  /* 0x1000000000097882 */ /* 0x000fe20000000000 */
[----:B------:R-:W-:Y:S01]  /*e190*/  UMOV UR42, URZ ;  /* 0x0000003f002a7c82 */ /* 0x000fe20008000000 */
[----:B------:R-:W-:Y:S01]  /*e1a0*/  UMOV UR44, UR52 ;  /* 0x00000034002c7c82 */ /* 0x000fe20008000000 */
[----:B------:R-:W-:Y:S01]  /*e1b0*/  UMOV UR45, UR53 ;  /* 0x00000035002d7c82 */ /* 0x000fe20008000000 */
[----:B------:R-:W-:Y:S01]  /*e1c0*/  UMOV UR34, 0x10 ;  /* 0x0000001000227882 */ /* 0x000fe20000000000 */
[----:B------:R-:W-:-:S02]  /*e1d0*/  UMOV UR36, UR52 ;  /* 0x0000003400247c82 */ /* 0x000fc40008000000 */
[----:B------:R-:W-:Y:S02]  /*e1e0*/  UIMAD UR40, UR40, 0x2800, UR5 ;  /* 0x00002800282878a4 */ /* 0x000fe4000f8e0205 */
[----:B------:R-:W-:Y:S02]  /*e1f0*/  UIADD3 UR43, UR11, UR43, URZ ;  /* 0x0000002b0b2b7290 */ /* 0x000fe4000fffe03f */
[----:B------:R-:W-:Y:S02]  /*e200*/  UIADD3 UR41, UR41, 0x1e050, URZ ;  /* 0x0001e05029297890 */ /* 0x000fe4000fffe03f */
[----:B------:R-:W-:Y:S02]  /*e210*/  UIADD3 UR32, UR40, 0x800, URZ ;  /* 0x0000080028207890 */ /* 0x000fe4000fffe03f */
[----:B------:R-:W-:Y:S02]  /*e220*/  UIADD3 UR24, UR40, 0x1000, URZ ;  /* 0x0000100028187890 */ /* 0x000fe4000fffe03f */
[----:B------:R-:W-:-:S02]  /*e230*/  UIADD3 UR16, UR40, 0x1800, URZ ;  /* 0x0000180028107890 */ /* 0x000fc4000fffe03f */
        /* <DEDUP_REMOVED lines=22> */
[----:B-1----:R-:W-:Y:S01]  /*e3a0*/  NOP ;  /* 0x0000000000007918 */ /* 0x002fe20000000000 */
.L_x_86:
[----:B------:R-:W-:Y:S05]  /*e3b0*/  BSYNC B0 ;  /* 0x0000000000007941 */ /* 0x000fea0003800000 */
.L_x_85:
[----:B------:R-:W-:Y:S01]  /*e3c0*/  BSSY B0, `(.L_x_90) ;  /* 0x0000043000007945 */ /* 0x000fe20003800000 */
[----:B------:R-:W-:-:S03]  /*e3d0*/  IMAD.MOV.U32 R8, RZ, RZ, RZ ;  /* 0x000000ffff087224 */ /* 0x000fc600078e00ff */
[----:B------:R-:W-:Y:S05]  /*e3e0*/  @!P4 BRA `(.L_x_91) ;  /* 0x000000040000c947 */ /* 0x000fea0003800000 */
[----:B------:R-:W1:Y:S01]  /*e3f0*/  S2R R5, SR_CgaCtaId ;  /* 0x0000000000057919 */ /* 0x000e620000008800 */
[----:B------:R-:W-:Y:S02]  /*e400*/  MOV R4, 0x400 ;  /* 0x0000040000047802 */ /* 0x000fe40000000f00 */
[----:B------:R-:W-:-:S04]  /*e410*/  MOV R7, 0x1 ;  /* 0x0000000100077802 */ /* 0x000fc80000000f00 */
[----:B------:R-:W-:Y:S02]  /*e420*/  SHF.L.U32 R7, R7, 0x1f, RZ ;  /* 0x0000001f07077819 */ /* 0x000fe400000006ff */
[----:B-1----:R-:W-:-:S04]  /*e430*/  LEA R5, R5, R4, 0x18 ;  /* 0x0000000405057211 */ /* 0x002fc800078ec0ff */
[----:B------:R-:W-:-:S04]  /*e440*/  LEA R4, R2, R5, 0x3 ;  /* 0x0000000502047211 */ /* 0x000fc800078e18ff */
[----:B------:R-:W1:Y:S02]  /*e450*/  SYNCS.PHASECHK.TRANS64.TRYWAIT P0, [R4+URZ+0x1e028], R7 ;  /* 0x01e02807040075a7 */ /* 0x000e64000800017f */
[----:B-1----:R-:W-:Y:S05]  /*e460*/  @!P0 BRA `(.L_x_92) ;  /* 0x0000001000588947 */ /* 0x002fea0003800000 */
.L_x_117:
[----:B------:R-:W-:Y:S01]  /*e470*/  ULOP3.LUT UR5, UR4, 0x2, URZ, 0xfc, !UPT ;  /* 0x0000000204057892 */ /* 0x000fe2000f8efc3f */
[----:B-1----:R-:W-:-:S03]  /*e480*/  @P2 IMAD.MOV.U32 R7, RZ, RZ, 0x5000 ;  /* 0x00005000ff072424 */ /* 0x002fc600078e00ff */
[----:B------:R-:W-:Y:S01]  /*e490*/  UPRMT UR5, UR5, 0x9910, URZ ;  /* 0x0000991005057896 */ /* 0x000fe2000800003f */
[----:B------:R1:W-:Y:S03]  /*e4a0*/  @P2 SYNCS.ARRIVE.TRANS64 RZ, [R4+URZ+0x1e000], R7 ;  /* 0x01e0000704ff29a7 */ /* 0x0003e6000800003f */
[----:B------:R-:W-:-:S06]  /*e4b0*/  UISETP.NE.AND UP0, UPT, UR5, 0x2, UPT ;  /* 0x000000020500788c */ /* 0x000fcc000bf05270 */
[----:B------:R-:W-:-:S13]  /*e4c0*/  PLOP3.LUT P0, PT, PT, PT, UP0, 0x80, 0x0 ;  /* 0x000000000000781c */ /* 0x000fda0003f0f008 */
[----:B-1----:R-:W-:Y:S05]  /*e4d0*/  @P0 BRA `(.L_x_93) ;  /* 0x0000000000040947 */ /* 0x002fea0003800000 */
[----:B------:R-:W-:Y:S01]  /*e4e0*/  BPT.TRAP 0x1 ;  /* 0x000000040000795c */ /* 0x000fe20000300000 */
.L_x_93:
[----:B------:R-:W-:-:S04]  /*e4f0*/  LOP3.LUT P0, RZ, R0, 0x1f, RZ, 0xc0, !PT ;  /* 0x0000001f00ff7812 */ /* 0x000fc8000780c0ff */
[----:B------:R-:W-:-:S13]  /*e500*/  PLOP3.LUT P0, PT, P0, P2, PT, 0x2a, 0x0 ;  /* 0x000000000000781c */ /* 0x000fda0000704572 */
[----:B------:R-:W-:Y:S05]  /*e510*/  @P0 BRA `(.L_x_94) ;  /* 0x0000000000040947 */ /* 0x000fea0003800000 */
[----:B------:R-:W-:Y:S01]  /*e520*/  BPT.TRAP 0x1 ;  /* 0x000000040000795c */ /* 0x000fe20000300000 */
.L_x_94:
[----:B------:R-:W-:Y:S01]  /*e530*/  IMAD R5, R2, 0x5000, R5 ;  /* 0x0000500002057824 */ /* 0x000fe200078e0205 */
[----:B------:R-:W-:Y:S01]  /*e540*/  R2UR UR41, R4 ;  /* 0x00000000042972ca */ /* 0x000fe200000e0000 */
[----:B------:R-:W-:Y:S01]  /*e550*/  ULDC.64 UR6, c[0x0][0x198] ;  /* 0x0000660000067ab9 */ /* 0x000fe20000000a00 */
[----:B------:R-:W-:Y:S01]  /*e560*/  UMOV UR43, URZ ;  /* 0x0000003f002b7c82 */ /* 0x000fe20008000000 */
[----:B------:R-:W-:Y:S01]  /*e570*/  UIADD3 UR6, UP0, UR6, 0x2f0, URZ ;  /* 0x000002f006067890 */ /* 0x000fe2000ff1e03f */
[----:B------:R-:W-:Y:S01]  /*e580*/  R2UR UR48, R5 ;  /* 0x00000000053072ca */ /* 0x000fe200000e0000 */
[----:B------:R-:W-:Y:S01]  /*e590*/  UMOV UR8, 0x0 ;  /* 0x0000000000087882 */ /* 0x000fe20000000000 */
[----:B------:R-:W-:Y:S01]  /*e5a0*/  UMOV UR9, 0x10000000 ;  /* 0x1000000000097882 */ /* 0x000fe20000000000 */
[----:B------:R-:W-:Y:S01]  /*e5b0*/  UIADD3.X UR7, URZ, UR7, URZ, UP0, !UPT ;  /* 0x000000073f077290 */ /* 0x000fe200087fe43f */
[----:B------:R-:W-:Y:S01]  /*e5c0*/  IADD3 R2, R2, 0x1, RZ ;  /* 0x0000000102027810 */ /* 0x000fe20007ffe0ff */
[----:B------:R-:W-:Y:S01]  /*e5d0*/  UMOV UR42, URZ ;  /* 0x0000003f002a7c82 */ /* 0x000fe20008000000 */
[----:B------:R-:W-:Y:S01]  /*e5e0*/  UMOV UR44, UR52 ;  /* 0x00000034002c7c82 */ /* 0x000fe20008000000 */
[----:B------:R-:W-:Y:S01]  /*e5f0*/  UMOV UR45, UR53 ;  /* 0x00000035002d7c82 */ /* 0x000fe20008000000 */
[----:B------:R-:W-:Y:S01]  /*e600*/  UMOV UR34, 0x10 ;  /* 0x0000001000227882 */ /* 0x000fe20000000000 */
[----:B------:R-:W-:Y:S01]  /*e610*/  UIADD3 UR41, UR41, 0x1e000, URZ ;  /* 0x0001e00029297890 */ /* 0x000fe2000fffe03f */
[----:B------:R-:W-:Y:S01]  /*e620*/  MOV R8, 0x1 ;  /* 0x0000000100087802 */ /* 0x000fe20000000f00 */
[----:B------:R-:W-:Y:S01]  /*e630*/  UMOV UR36, UR52 ;  /* 0x0000003400247c82 */ /* 0x000fe20008000000 */
[----:B------:R-:W-:Y:S01]  /*e640*/  UMOV UR37, UR53 ;  /* 0x0000003500257c82 */ /* 0x000fe20008000000 */
[----:B------:R-:W-:-:S02]  /*e650*/  UIADD3 UR40, UR48, 0x5000, URZ ;  /* 0x0000500030287890 */ /* 0x000fc4000fffe03f */
        /* <DEDUP_REMOVED lines=25> */
.L_x_91:
[----:B------:R-:W-:Y:S05]  /*e7f0*/  BSYNC B0 ;  /* 0x0000000000007941 */ /* 0x000fea0003800000 */
.L_x_90:
[----:B------:R-:W-:-:S13]  /*e800*/  ISETP.GE.AND P0, PT, R3, 0x81, PT ;  /* 0x000000810300780c */ /* 0x000fda0003f06270 */
[----:B------:R-:W-:Y:S05]  /*e810*/  @!P0 EXIT ;  /* 0x000000000000894d */ /* 0x000fea0003800000 */
[----:B------:R-:W-:Y:S01]  /*e820*/  VIADD R3, R3, 0x7f ;  /* 0x0000007f03037836 */ /* 0x000fe20000000000 */
[----:B------:R-:W-:Y:S01]  /*e830*/  LOP3.LUT P0, RZ, R0, 0x1f, RZ, 0xc0, !PT ;  /* 0x0000001f00ff7812 */ /* 0x000fe2000780c0ff */
[----:B------:R-:W-:Y:S03]  /*e840*/  BSSY B0, `(.L_x_95) ;  /* 0x0000092000007945 */ /* 0x000fe60003800000 */
[----:B------:R-:W-:Y:S02]  /*e850*/  SHF.R.S32.HI R0, RZ, 0x1f, R3 ;  /* 0x0000001fff007819 */ /* 0x000fe40000011403 */
[----:B------:R-:W-:Y:S02]  /*e860*/  PLOP3.LUT P0, PT, P0, P2, PT, 0x2a, 0x0 ;  /* 0x000000000000781c */ /* 0x000fe40000704572 */
[----:B------:R-:W-:Y:S02]  /*e870*/  LEA.HI R0, R0, R3, RZ, 0x7 ;  /* 0x0000000300007211 */ /* 0x000fe400078f38ff */
[----:B------:R-:W-:-:S02]  /*e880*/  MOV R3, UR4 ;  /* 0x0000000400037c02 */ /* 0x000fc40008000f00 */
[----:B------:R-:W-:Y:S02]  /*e890*/  SHF.R.S32.HI R4, RZ, 0x7, R0 ;  /* 0x00000007ff047819 */ /* 0x000fe40000011400 */
[----:B------:R-:W-:Y:S01]  /*e8a0*/  LOP3.LUT R0, R3, 0x2, RZ, 0xfc, !PT ;  /* 0x0000000203007812 */ /* 0x000fe200078efcff */
[----:B------:R-:W-:Y:S01]  /*e8b0*/  IMAD.MOV.U32 R3, RZ, RZ, 0x1 ;  /* 0x00000001ff037424 */ /* 0x000fe200078e00ff */
[----:B------:R-:W-:-:S07]  /*e8c0*/  SHF.L.U32 R4, R4, 0x1, RZ ;  /* 0x0000000104047819 */ /* 0x000fce00000006ff */
.L_x_106:
[----:B------:R-:W-:Y:S04]  /*e8d0*/  BSSY B1, `(.L_x_96) ;  /* 0x0000041000017945 */ /* 0x000fe80003800000 */
[----:B------:R-:W-:Y:S05]  /*e8e0*/  @!P3 BRA `(.L_x_97) ;  /* 0x0000000000fcb947 */ /* 0x000fea0003800000 */
[----:B------:R-:W1:Y:S01]  /*e8f0*/  S2R R6, SR_CgaCtaId ;  /* 0x0000000000067919 */ /* 0x000e620000008800 */
[----:B------:R-:W-:-:S04]  /*e900*/  MOV R5, 0x400 ;  /* 0x0000040000057802 */ /* 0x000fc80000000f00 */
[----:B-1----:R-:W-:Y:S02]  /*e910*/  LEA R7, R6, R5, 0x18 ;  /* 0x0000000506077211 */ /* 0x002fe400078ec0ff */
[----:B------:R-:W-:Y:S02]  /*e920*/  SHF.L.U32 R5, R3, 0x1f, RZ ;  /* 0x0000001f03057819 */ /* 0x000fe400000006ff */
[----:B------:R-:W-:-:S04]  /*e930*/  LEA R6, R2, R7, 0x3 ;  /* 0x0000000702067211 */ /* 0x000fc800078e18ff */
[----:B------:R-:W1:Y:S02]  /*e940*/  SYNCS.PHASECHK.TRANS64.TRYWAIT P4, [R6+URZ+0x1e028], R5 ;  /* 0x01e02805060075a7 */ /* 0x000e64000808017f */
[----:B-1----:R-:W-:Y:S05]  /*e950*/  @!P4 BRA `(.L_x_98) ;  /* 0x0000000c0030c947 */ /* 0x002fea0003800000 */
.L_x_118:
[----:B-1----:R-:W-:-:S04]  /*e960*/  @P2 MOV R5, 0x5000 ;  /* 0x0000500000052802 */ /* 0x002fc80000000f00 */
[----:B------:R1:W-:Y:S02]  /*e970*/  @P2 SYNCS.ARRIVE.TRANS64 RZ, [R6+URZ+0x1e000], R5 ;  /* 0x01e0000506ff29a7 */ /* 0x0003e4000800003f */
[----:B-1----:R-:W-:-:S04]  /*e980*/  PRMT R5, R0, 0x9910, RZ ;  /* 0x0000991000057816 */ /* 0x002fc800000000ff */
[----:B------:R-:W-:-:S13]  /*e990*/  ISETP.NE.AND P4, PT, R5, 0x2, PT ;  /* 0x000000020500780c */ /* 0x000fda0003f85270 */
[----:B------:R-:W-:Y:S05]  /*e9a0*/  @P4 BRA `(.L_x_99) ;  /* 0x0000000000044947 */ /* 0x000fea0003800000 */
[----:B------:R-:W-:Y:S01]  /*e9b0*/  BPT.TRAP 0x1 ;  /* 0x000000040000795c */ /* 0x000fe20000300000 */
.L_x_99:
[----:B------:R-:W-:Y:S05]  /*e9c0*/  @P0 BRA `(.L_x_100) ;  /* 0x0000000000040947 */ /* 0x000fea0003800000 */
[----:B------:R-:W-:Y:S01]  /*e9d0*/  BPT.TRAP 0x1 ;  /* 0x000000040000795c */ /* 0x000fe20000300000 */
.L_x_100:
[----:B------:R-:W-:Y:S01]  /*e9e0*/  IMAD R7, R2, 0x5000, R7 ;  /* 0x0000500002077824 */ /* 0x000fe200078e0207 */
[----:B------:R-:W-:Y:S01]  /*e9f0*/  R2UR UR49, R6 ;  /* 0x00000000063172ca */ /* 0x000fe200000e0000 */
[----:B------:R-:W-:Y:S01]  /*ea00*/  ULDC.64 UR6, c[0x0][0x198] ;  /* 0x0000660000067ab9 */ /* 0x000fe20000000a00 */
[----:B------:R-:W-:Y:S01]  /*ea10*/  R2UR UR51, R8 ;  /* 0x00000000083372ca */ /* 0x000fe200000e0000 */
[----:B------:R-:W-:Y:S01]  /*ea20*/  UIADD3 UR6, UP0, UR6, 0x1f0, URZ ;  /* 0x000001f006067890 */ /* 0x000fe2000ff1e03f */
[----:B------:R-:W-:Y:S01]  /*ea30*/  R2UR UR16, R7 ;  /* 0x00000000071072ca */ /* 0x000fe200000e0000 */
[----:B------:R-:W-:Y:S01]  /*ea40*/  UMOV UR8, 0x0 ;  /* 0x0000000000087882 */ /* 0x000fe20000000000 */
[----:B------:R-:W-:Y:S01]  /*ea50*/  UMOV UR9, 0x10000000 ;  /* 0x1000000000097882 */ /* 0x000fe20000000000 */
[----:B------:R-:W-:Y:S01]  /*ea60*/  UIADD3.X UR7, URZ, UR7, URZ, UP0, !UPT ;  /* 0x000000073f077290 */ /* 0x000fe200087fe43f */
[----:B------:R-:W-:Y:S01]  /*ea70*/  VIADD R5, R2, 0x1 ;  /* 0x0000000102057836 */ /* 0x000fe20000000000 */
[----:B------:R-:W-:Y:S01]  /*ea80*/  UMOV UR50, URZ ;  /* 0x0000003f00327c82 */ /* 0x000fe20008000000 */
[----:B------:R-:W-:Y:S01]  /*ea90*/  UMOV UR42, 0x10 ;  /* 0x00000010002a7882 */ /* 0x000fe20000000000 */
[----:B------:R-:W-:Y:S01]  /*eaa0*/  UMOV UR44, UR52 ;  /* 0x00000034002c7c82 */ /* 0x000fe20008000000 */
[----:B------:R-:W-:Y:S01]  /*eab0*/  UMOV UR45, UR53 ;  /* 0x00000035002d7c82 */ /* 0x000fe20008000000 */
[----:B------:R-:W-:Y:S01]  /*eac0*/  UIADD3 UR49, UR49, 0x1e000, URZ ;  /* 0x0001e00031317890 */ /* 0x000fe2000fffe03f */
[----:B------:R-:W-:Y:S01]  /*ead0*/  ISETP.NE.AND P4, PT, R5, 0x5, PT ;  /* 0x000000050500780c */ /* 0x000fe20003f85270 */
[----:B------:R-:W-:-:S02]  /*eae0*/  USHF.L.U32 UR51, UR51, 0x7, URZ ;  /* 0x0000000733337899 */ /* 0x000fc4000800063f */
[----:B------:R-:W-:Y:S01]  /*eaf0*/  UIADD3 UR48, UR16, 0x5000, URZ ;  /* 0x0000500010307890 */ /* 0x000fe2000fffe03f */
[----:B------:R-:W-:Y:S01]  /*eb00*/  SEL R2, RZ, 0x1, P4 ;  /* 0x00000001ff027807 */ /* 0x000fe20002000000 */
[----:B------:R-:W-:Y:S02]  /*eb10*/  UIADD3 UR40, UR16, 0x6000, URZ ;  /* 0x0000600010287890 */ /* 0x000fe4000fffe03f */
[----:B------:R-:W-:Y:S01]  /*eb20*/  UIADD3 UR32, UR16, 0x7000, URZ ;  /* 0x0000700010207890 */ /* 0x000fe2000fffe03f */
[----:B------:R-:W-:Y:S01]  /*eb30*/  LOP3.LUT R3, R3, R2, RZ, 0x3c, !PT ;  /* 0x0000000203037212 */ /* 0x000fe200078e3cff */
[----:B------:R-:W-:Y:S01]  /*eb40*/  UIADD3 UR24, UR16, 0x8000, URZ ;  /* 0x0000800010187890 */ /* 0x000fe2000fffe03f */
[----:B------:R-:W-:Y:S01]  /*eb50*/  SEL R2, R5, RZ, P4 ;  /* 0x000000ff05027207 */ /* 0x000fe20002000000 */
        /* <DEDUP_REMOVED lines=24> */
.L_x_97:
[----:B------:R-:W-:Y:S05]  /*ece0*/  BSYNC B1 ;  /* 0x0000000000017941 */ /* 0x000fea0003800000 */
.L_x_96:
[----:B------:R-:W-:Y:S01]  /*ecf0*/  ISETP.LT.OR P4, PT, R4, 0x4, !P3 ;  /* 0x000000040400780c */ /* 0x000fe20005f81670 */
[----:B------:R-:W-:-:S12]  /*ed00*/  BSSY B1, `(.L_x_101) ;  /* 0x0000042000017945 */ /* 0x000fd80003800000 */
[----:B------:R-:W-:Y:S05]  /*ed10*/  @P4 BRA `(.L_x_102) ;  /* 0x0000000400004947 */ /* 0x000fea0003800000 */
[----:B------:R-:W1:Y:S01]  /*ed20*/  S2R R6, SR_CgaCtaId ;  /* 0x0000000000067919 */ /* 0x000e620000008800 */
[----:B------:R-:W-:Y:S02]  /*ed30*/  MOV R5, 0x400 ;  /* 0x0000040000057802 */ /* 0x000fe40000000f00 */
[----:B------:R-:W-:Y:S02]  /*ed40*/  SHF.L.U32 R7, R3, 0x1f, RZ ;  /* 0x0000001f03077819 */ /* 0x000fe400000006ff */
[----:B-1----:R-:W-:-:S04]  /*ed50*/  LEA R5, R6, R5, 0x18 ;  /* 0x0000000506057211 */ /* 0x002fc800078ec0ff */
[----:B------:R-:W-:-:S04]  /*ed60*/  LEA R6, R2, R5, 0x3 ;  /* 0x0000000502067211 */ /* 0x000fc800078e18ff */
[----:B------:R-:W1:Y:S02]  /*ed70*/  SYNCS.PHASECHK.TRANS64.TRYWAIT P4, [R6+URZ+0x1e028], R7 ;  /* 0x01e02807060075a7 */ /* 0x000e64000808017f */
[----:B-1----:R-:W-:Y:S05]  /*ed80*/  @!P4 BRA `(.L_x_103) ;  /* 0x000000080038c947 */ /* 0x002fea0003800000 */
.L_x_119:
[----:B-1----:R-:W-:-:S04]  /*ed90*/  @P1 MOV R7, 0x5000 ;  /* 0x0000500000071802 */ /* 0x002fc80000000f00 */
[----:B------:R1:W-:Y:S02]  /*eda0*/  @P1 SYNCS.ARRIVE.TRANS64 RZ, [R6+URZ+0x1e000], R7 ;  /* 0x01e0000706ff19a7 */ /* 0x0003e4000800003f */
[----:B-1----:R-:W-:-:S04]  /*edb0*/  PRMT R7, R0, 0x9910, RZ ;  /* 0x0000991000077816 */ /* 0x002fc800000000ff */
[----:B------:R-:W-:-:S13]  /*edc0*/  ISETP.NE.AND P4, PT, R7, 0x2, PT ;  /* 0x000000020700780c */ /* 0x000fda0003f85270 */
[----:B------:R-:W-:Y:S05]  /*edd0*/  @P4 BRA `(.L_x_104) ;  /* 0x0000000000044947 */ /* 0x000fea0003800000 */
[----:B------:R-:W-:Y:S01]  /*ede0*/  BPT.TRAP 0x1 ;  /* 0x000000040000795c */ /* 0x000fe20000300000 */
.L_x_104:
[----:B------:R-:W-:Y:S05]  /*edf0*/  @P0 BRA `(.L_x_105) ;  /* 0x0000000000040947 */ /* 0x000fea0003800000 */
[----:B------:R-:W-:Y:S01]  /*ee00*/  BPT.TRAP 0x1 ;  /* 0x000000040000795c */ /* 0x000fe20000300000 */
.L_x_105:
        /* <DEDUP_REMOVED lines=16> */
[----:B------:R-:W-:Y:S01]  /*ef10*/  USHF.L.U32 UR51, UR51, 0x7, URZ ;  /* 0x0000000733337899 */ /* 0x000fe2000800063f */
[----:B------:R-:W-:Y:S01]  /*ef20*/  IADD3 R8, R8, 0x1, RZ ;  /* 0x0000000108087810 */ /* 0x000fe20007ffe0ff */
[----:B------:R-:W-:Y:S01]  /*ef30*/  UIADD3 UR48, UR16, 0x5000, URZ ;  /* 0x0000500010307890 */ /* 0x000fe2000fffe03f */
[----:B------:R-:W-:Y:S01]  /*ef40*/  SEL R6, RZ, 0x1, P4 ;  /* 0x00000001ff067807 */ /* 0x000fe20002000000 */
[----:B------:R-:W-:Y:S01]  /*ef50*/  UIADD3 UR40, UR16, 0x6000, URZ ;  /* 0x0000600010287890 */ /* 0x000fe2000fffe03f */
[----:B------:R-:W-:Y:S01]  /*ef60*/  SEL R2, R2, RZ, P4 ;  /* 0x000000ff02027207 */ /* 0x000fe20002000000 */
[----:B------:R-:W-:Y:S01]  /*ef70*/  UIADD3 UR32, UR16, 0x7000, URZ ;  /* 0x0000700010207890 */ /* 0x000fe2000fffe03f */
[----:B------:R-:W-:Y:S01]  /*ef80*/  LOP3.LUT R3, R3, R6, RZ, 0x3c, !PT ;  /* 0x0000000603037212 */ /* 0x000fe200078e3cff */
[----:B------:R-:W-:-:S02]  /*ef90*/  UIADD3 UR24, UR16, 0x8000, URZ ;  /* 0x0000800010187890 */ /* 0x000fc4000fffe03f */
        /* <DEDUP_REMOVED lines=24> */
.L_x_102:
[----:B------:R-:W-:Y:S05]  /*f120*/  BSYNC B1 ;  /* 0x0000000000017941 */ /* 0x000fea0003800000 */
.L_x_101:
[C---:B------:R-:W-:Y:S02]  /*f130*/  ISETP.GT.AND P4, PT, R4.reuse, 0x4, PT ;  /* 0x000000040400780c */ /* 0x040fe40003f84270 */
[----:B------:R-:W-:-:S11]  /*f140*/  IADD3 R4, R4, -0x2, RZ ;  /* 0xfffffffe04047810 */ /* 0x000fd60007ffe0ff */
[----:B------:R-:W-:Y:S05]  /*f150*/  @P4 BRA `(.L_x_106) ;  /* 0xfffffff400dc4947 */ /* 0x000fea000383ffff */
[----:B------:R-:W-:Y:S05]  /*f160*/  BSYNC B0 ;  /* 0x0000000000007941 */ /* 0x000fea0003800000 */
.L_x_95:
[----:B------:R-:W-:Y:S05]  /*f170*/  EXIT ;  /* 0x000000000000794d */ /* 0x000fea0003800000 */
.L_x_15:
[----:B--2---:R-:W-:-:S04]  /*f180*/  IMAD.U32 R3, RZ, RZ, UR4 ;  /* 0x00000004ff037e24 */ /* 0x004fc8000f8e00ff */
[----:B------:R2:W3:Y:S03]  /*f190*/  SYNCS.PHASECHK.TRANS64.TRYWAIT P1, [R3+URZ+0x1e050], R2 ;  /* 0x01e05002030075a7 */ /* 0x0004e6000802017f */
[----:B---3--:R-:W-:Y:S05]  /*f1a0*/  @!P1 NANOSLEEP.SYNCS 0x989680 ;  /* 0x009896800000995d */ /* 0x008fea0003900000 */
[----:B------:R-:W3:Y:S02]  /*f1b0*/  @!P1 SYNCS.PHASECHK.TRANS64 P1, [R3+URZ+0x1e050], R2 ;  /* 0x01e05002030095a7 */ /* 0x000ee4000802007f */
[----:B---3--:R-:W-:Y:S05]  /*f1c0*/  @!P1 BRA `(.L_x_15) ;  /* 0xfffffffc00ec9947 */ /* 0x008fea000383ffff */
[----:B------:R-:W-:Y:S05]  /*f1d0*/  BRA `(.L_x_107) ;  /* 0xffffff1c00047947 */ /* 0x000fea000383ffff */
.L_x_17:
[----:B--2---:R-:W-:-:S04]  /*f1e0*/  MOV R3, UR37 ;  /* 0x0000002500037c02 */ /* 0x004fc80008000f00 */
[----:B------:R2:W3:Y:S03]  /*f1f0*/  SYNCS.PHASECHK.TRANS64.TRYWAIT P1, [R3+URZ+0x1e000], R6 ;  /* 0x01e00006030075a7 */ /* 0x0004e6000802017f */
[----:B---3--:R-:W-:Y:S05]  /*f200*/  @!P1 NANOSLEEP.SYNCS 0x989680 ;  /* 0x009896800000995d */ /* 0x008fea0003900000 */
[----:B------:R-:W3:Y:S02]  /*f210*/  @!P1 SYNCS.PHASECHK.TRANS64 P1, [R3+URZ+0x1e000], R6 ;  /* 0x01e00006030095a7 */ /* 0x000ee4000802007f */
[----:B---3--:R-:W-:Y:S05]  /*f220*/  @!P1 BRA `(.L_x_17) ;  /* 0xfffffffc00ec9947 */ /* 0x008fea000383ffff */
[----:B------:R-:W-:Y:S05]  /*f230*/  BRA `(.L_x_108) ;  /* 0xffffff1c000c7947 */ /* 0x000fea000383ffff */
.L_x_18:
[----:B--2---:R-:W-:-:S04]  /*f240*/  MOV R3, UR28 ;  /* 0x0000001c00037c02 */ /* 0x004fc80008000f00 */
[----:B------:R2:W3:Y:S03]  /*f250*/  SYNCS.PHASECHK.TRANS64.TRYWAIT P1, [R3+URZ+-0x8], R0 ;  /* 0xfffff800030075a7 */ /* 0x0004e6000802017f */
[----:B---3--:R-:W-:Y:S05]  /*f260*/  @!P1 NANOSLEEP.SYNCS 0x989680 ;  /* 0x009896800000995d */ /* 0x008fea0003900000 */
[----:B------:R-:W3:Y:S02]  /*f270*/  @!P1 SYNCS.PHASECHK.TRANS64 P1, [R3+URZ+-0x8], R0 ;  /* 0xfffff800030095a7 */ /* 0x000ee4000802007f */
[----:B---3--:R-:W-:Y:S05]  /*f280*/  @!P1 BRA `(.L_x_18) ;  /* 0xfffffffc00ec9947 */ /* 0x008fea000383ffff */
[----:B------:R-:W-:Y:S05]  /*f290*/  BRA `(.L_x_109) ;  /* 0xffffff1c00087947 */ /* 0x000fea000383ffff */
.L_x_20:
[----:B-1----:R-:W-:-:S04]  /*f2a0*/  IMAD.U32 R9, RZ, RZ, UR37 ;  /* 0x00000025ff097e24 */ /* 0x002fc8000f8e00ff */
[----:B------:R1:W2:Y:S03]  /*f2b0*/  SYNCS.PHASECHK.TRANS64.TRYWAIT P1, [R9+URZ+0x1e008], R6 ;  /* 0x01e00806090075a7 */ /* 0x0002a6000802017f */
[----:B--2---:R-:W-:Y:S05]  /*f2c0*/  @!P1 NANOSLEEP.SYNCS 0x989680 ;  /* 0x009896800000995d */ /* 0x004fea0003900000 */
[----:B------:R-:W2:Y:S02]  /*f2d0*/  @!P1 SYNCS.PHASECHK.TRANS64 P1, [R9+URZ+0x1e008], R6 ;  /* 0x01e00806090095a7 */ /* 0x000ea4000802007f */
[----:B--2---:R-:W-:Y:S05]  /*f2e0*/  @!P1 BRA `(.L_x_20) ;  /* 0xfffffffc00ec9947 */ /* 0x004fea000383ffff */
[----:B------:R-:W-:Y:S05]  /*f2f0*/  BRA `(.L_x_110) ;  /* 0xffffff4800e87947 */ /* 0x000fea000383ffff */
.L_x_25:
[----:B-1----:R-:W-:-:S04]  /*f300*/  MOV R8, UR6 ;  /* 0x0000000600087c02 */ /* 0x002fc80008000f00 */
[----:B------:R1:W2:Y:S03]  /*f310*/  SYNCS.PHASECHK.TRANS64.TRYWAIT P2, [R8+URZ+0x1e000], R3 ;  /* 0x01e00003080075a7 */ /* 0x0002a6000804017f */
[----:B--2---:R-:W-:Y:S05]  /*f320*/  @!P2 NANOSLEEP.SYNCS 0x989680 ;  /* 0x009896800000a95d */ /* 0x004fea0003900000 */
[----:B------:R-:W2:Y:S02]  /*f330*/  @!P2 SYNCS.PHASECHK.TRANS64 P2, [R8+URZ+0x1e000], R3 ;  /* 0x01e000030800a5a7 */ /* 0x000ea4000804007f */
[----:B--2---:R-:W-:Y:S05]  /*f340*/  @!P2 BRA `(.L_x_25) ;  /* 0xfffffffc00eca947 */ /* 0x004fea000383ffff */
[----:B------:R-:W-:Y:S05]  /*f350*/  BRA `(.L_x_111) ;  /* 0xffffff5800807947 */ /* 0x000fea000383ffff */
.L_x_29:
[----:B-1----:R-:W-:-:S04]  /*f360*/  MOV R8, UR7 ;  /* 0x0000000700087c02 */ /* 0x002fc80008000f00 */
[----:B------:R1:W2:Y:S03]  /*f370*/  SYNCS.PHASECHK.TRANS64.TRYWAIT P2, [R8+URZ+0x1e000], R11 ;  /* 0x01e0000b080075a7 */ /* 0x0002a6000804017f */
[----:B--2---:R-:W-:Y:S05]  /*f380*/  @!P2 NANOSLEEP.SYNCS 0x989680 ;  /* 0x009896800000a95d */ /* 0x004fea0003900000 */
[----:B------:R-:W2:Y:S02]  /*f390*/  @!P2 SYNCS.PHASECHK.TRANS64 P2, [R8+URZ+0x1e000], R11 ;  /* 0x01e0000b0800a5a7 */ /* 0x000ea4000804007f */
[----:B--2---:R-:W-:Y:S05]  /*f3a0*/  @!P2 BRA `(.L_x_29) ;  /* 0xfffffffc00eca947 */ /* 0x004fea000383ffff */
[----:B------:R-:W-:Y:S05]  /*f3b0*/  BRA `(.L_x_28) ;  /* 0xffffff7c008c7947 */ /* 0x000fea000383ffff */
.L_x_37:
[----:B-1----:R-:W-:-:S04]  /*f3c0*/  IMAD.U32 R12, RZ, RZ, UR6 ;  /* 0x00000006ff0c7e24 */ /* 0x002fc8000f8e00ff */
[----:B------:R1:W2:Y:S03]  /*f3d0*/  SYNCS.PHASECHK.TRANS64.TRYWAIT P2, [R12+URZ+0x1e000], R3 ;  /* 0x01e000030c0075a7 */ /* 0x0002a6000804017f */
[----:B--2---:R-:W-:Y:S05]  /*f3e0*/  @!P2 NANOSLEEP.SYNCS 0x989680 ;  /* 0x009896800000a95d */ /* 0x004fea0003900000 */
[----:B------:R-:W2:Y:S02]  /*f3f0*/  @!P2 SYNCS.PHASECHK.TRANS64 P2, [R12+URZ+0x1e000], R3 ;  /* 0x01e000030c00a5a7 */ /* 0x000ea4000804007f */
[----:B--2---:R-:W-:Y:S05]  /*f400*/  @!P2 BRA `(.L_x_37) ;  /* 0xfffffffc00eca947 */ /* 0x004fea000383ffff */
[----:B------:R-:W-:Y:S05]  /*f410*/  BRA `(.L_x_112) ;  /* 0xffffff8c004c7947 */ /* 0x000fea000383ffff */
.L_x_41:
[----:B-1----:R-:W-:-:S04]  /*f420*/  MOV R9, UR7 ;  /* 0x0000000700097c02 */ /* 0x002fc80008000f00 */
[----:B------:R1:W2:Y:S03]  /*f430*/  SYNCS.PHASECHK.TRANS64.TRYWAIT P2, [R9+URZ+0x1e000], R78 ;  /* 0x01e0004e090075a7 */ /* 0x0002a6000804017f */
[----:B--2---:R-:W-:Y:S05]  /*f440*/  @!P2 NANOSLEEP.SYNCS 0x989680 ;  /* 0x009896800000a95d */ /* 0x004fea0003900000 */
[----:B------:R-:W2:Y:S02]  /*f450*/  @!P2 SYNCS.PHASECHK.TRANS64 P2, [R9+URZ+0x1e000], R78 ;  /* 0x01e0004e0900a5a7 */ /* 0x000ea4000804007f */
[----:B--2---:R-:W-:Y:S05]  /*f460*/  @!P2 BRA `(.L_x_41) ;  /* 0xfffffffc00eca947 */ /* 0x004fea000383ffff */
[----:B------:R-:W-:Y:S05]  /*f470*/  BRA `(.L_x_40) ;  /* 0xffffffb800847947 */ /* 0x000fea000383ffff */
.L_x_57:
[----:B-1----:R-:W-:-:S04]  /*f480*/  MOV R3, UR28 ;  /* 0x0000001c00037c02 */ /* 0x002fc80008000f00 */
[----:B------:R1:W2:Y:S03]  /*f490*/  SYNCS.PHASECHK.TRANS64.TRYWAIT P0, [R3+URZ+0x8], R0 ;  /* 0x00000800030075a7 */ /* 0x0002a6000800017f */
[----:B--2---:R-:W-:Y:S05]  /*f4a0*/  @!P0 NANOSLEEP.SYNCS 0x989680 ;  /* 0x009896800000895d */ /* 0x004fea0003900000 */
[----:B------:R-:W2:Y:S02]  /*f4b0*/  @!P0 SYNCS.PHASECHK.TRANS64 P0, [R3+URZ+0x8], R0 ;  /* 0x00000800030085a7 */ /* 0x000ea4000800007f */
[----:B--2---:R-:W-:Y:S05]  /*f4c0*/  @!P0 BRA `(.L_x_57) ;  /* 0xfffffffc00ec8947 */ /* 0x004fea000383ffff */
[----:B------:R-:W-:Y:S05]  /*f4d0*/  BRA `(.L_x_113) ;  /* 0xffffffcc00d87947 */ /* 0x000fea000383ffff */
.L_x_77:
[----:B--2---:R2:W4:Y:S02]  /*f4e0*/  SYNCS.PHASECHK.TRANS64.TRYWAIT P0, [R4+URZ+0x1e060], R3 ;  /* 0x01e06003040075a7 */ /* 0x004524000800017f */
[----:B----4-:R-:W-:Y:S05]  /*f4f0*/  @!P0 NANOSLEEP.SYNCS 0x989680 ;  /* 0x009896800000895d */ /* 0x010fea0003900000 */
[----:B------:R-:W4:Y:S02]  /*f500*/  @!P0 SYNCS.PHASECHK.TRANS64 P0, [R4+URZ+0x1e060], R3 ;  /* 0x01e06003040085a7 */ /* 0x000f24000800007f */
[----:B----4-:R-:W-:Y:S05]  /*f510*/  @!P0 BRA `(.L_x_77) ;  /* 0xfffffffc00f08947 */ /* 0x010fea000383ffff */
[----:B------:R-:W-:Y:S05]  /*f520*/  BRA `(.L_x_114) ;  /* 0xffffffe000c47947 */ /* 0x000fea000383ffff */
.L_x_82:
[----:B-1----:R1:W2:Y:S02]  /*f530*/  SYNCS.PHASECHK.TRANS64.TRYWAIT P0, [R5+URZ+0x1e028], R2 ;  /* 0x01e02802050075a7 */ /* 0x0022a4000800017f */
[----:B--2---:R-:W-:Y:S05]  /*f540*/  @!P0 NANOSLEEP.SYNCS 0x989680 ;  /* 0x009896800000895d */ /* 0x004fea0003900000 */
[----:B------:R-:W2:Y:S02]  /*f550*/  @!P0 SYNCS.PHASECHK.TRANS64 P0, [R5+URZ+0x1e028], R2 ;  /* 0x01e02802050085a7 */ /* 0x000ea4000800007f */
[----:B--2---:R-:W-:Y:S05]  /*f560*/  @!P0 BRA `(.L_x_82) ;  /* 0xfffffffc00f08947 */ /* 0x004fea000383ffff */
[----:B------:R-:W-:Y:S05]  /*f570*/  BRA `(.L_x_115) ;  /* 0xffffffe400b07947 */ /* 0x000fea000383ffff */
.L_x_87:
[----:B-1----:R1:W2:Y:S02]  /*f580*/  SYNCS.PHASECHK.TRANS64.TRYWAIT P0, [R5+URZ+0x1e060], R6 ;  /* 0x01e06006050075a7 */ /* 0x0022a4000800017f */
[----:B--2---:R-:W-:Y:S05]  /*f590*/  @!P0 NANOSLEEP.SYNCS 0x989680 ;  /* 0x009896800000895d */ /* 0x004fea0003900000 */
[----:B------:R-:W2:Y:S02]  /*f5a0*/  @!P0 SYNCS.PHASECHK.TRANS64 P0, [R5+URZ+0x1e060], R6 ;  /* 0x01e06006050085a7 */ /* 0x000ea4000800007f */
[----:B--2---:R-:W-:Y:S05]  /*f5b0*/  @!P0 BRA `(.L_x_87) ;  /* 0xfffffffc00f08947 */ /* 0x004fea000383ffff */
[----:B------:R-:W-:Y:S05]  /*f5c0*/  BRA `(.L_x_116) ;  /* 0xffffffe8009c7947 */ /* 0x000fea000383ffff */
.L_x_92:
[----:B-1----:R1:W2:Y:S02]  /*f5d0*/  SYNCS.PHASECHK.TRANS64.TRYWAIT P0, [R4+URZ+0x1e028], R7 ;  /* 0x01e02807040075a7 */ /* 0x0022a4000800017f */
[----:B--2---:R-:W-:Y:S05]  /*f5e0*/  @!P0 NANOSLEEP.SYNCS 0x989680 ;  /* 0x009896800000895d */ /* 0x004fea0003900000 */
[----:B------:R-:W2:Y:S02]  /*f5f0*/  @!P0 SYNCS.PHASECHK.TRANS64 P0, [R4+URZ+0x1e028], R7 ;  /* 0x01e02807040085a7 */ /* 0x000ea4000800007f */
[----:B--2---:R-:W-:Y:S05]  /*f600*/  @!P0 BRA `(.L_x_92) ;  /* 0xfffffffc00f08947 */ /* 0x004fea000383ffff */
[----:B------:R-:W-:Y:S05]  /*f610*/  BRA `(.L_x_117) ;  /* 0xffffffec00947947 */ /* 0x000fea000383ffff */
.L_x_98:
[----:B-1----:R1:W2:Y:S02]  /*f620*/  SYNCS.PHASECHK.TRANS64.TRYWAIT P4, [R6+URZ+0x1e028], R5 ;  /* 0x01e02805060075a7 */ /* 0x0022a4000808017f */
[----:B--2---:R-:W-:Y:S05]  /*f630*/  @!P4 NANOSLEEP.SYNCS 0x989680 ;  /* 0x009896800000c95d */ /* 0x004fea0003900000 */
[----:B------:R-:W2:Y:S02]  /*f640*/  @!P4 SYNCS.PHASECHK.TRANS64 P4, [R6+URZ+0x1e028], R5 ;  /* 0x01e028050600c5a7 */ /* 0x000ea4000808007f */
[----:B--2---:R-:W-:Y:S05]  /*f650*/  @!P4 BRA `(.L_x_98) ;  /* 0xfffffffc00f0c947 */ /* 0x004fea000383ffff */
[----:B------:R-:W-:Y:S05]  /*f660*/  BRA `(.L_x_118) ;  /* 0xfffffff000bc7947 */ /* 0x000fea000383ffff */
.L_x_103:
[----:B-1----:R1:W2:Y:S02]  /*f670*/  SYNCS.PHASECHK.TRANS64.TRYWAIT P4, [R6+URZ+0x1e028], R7 ;  /* 0x01e02807060075a7 */ /* 0x0022a4000808017f */
[----:B--2---:R-:W-:Y:S05]  /*f680*/  @!P4 NANOSLEEP.SYNCS 0x989680 ;  /* 0x009896800000c95d */ /* 0x004fea0003900000 */
[----:B------:R-:W2:Y:S02]  /*f690*/  @!P4 SYNCS.PHASECHK.TRANS64 P4, [R6+URZ+0x1e028], R7 ;  /* 0x01e028070600c5a7 */ /* 0x000ea4000808007f */
[----:B--2---:R-:W-:Y:S05]  /*f6a0*/  @!P4 BRA `(.L_x_103) ;  /* 0xfffffffc00f0c947 */ /* 0x004fea000383ffff */
[----:B------:R-:W-:Y:S05]  /*f6b0*/  BRA `(.L_x_119) ;  /* 0xfffffff400b47947 */ /* 0x000fea000383ffff */
        .weak           $__internal_0_$__cuda_sm20_rcp_rn_f32_slowpath
        .type           $__internal_0_$__cuda_sm20_rcp_rn_f32_slowpath,@function
        .size           $__internal_0_$__cuda_sm20_rcp_rn_f32_slowpath,(.L_x_125 - $__internal_0_$__cuda_sm20_rcp_rn_f32_slowpath)
$__internal_0_$__cuda_sm20_rcp_rn_f32_slowpath:
[----:B------:R-:W-:Y:S01]  /*f6c0*/  IMAD.SHL.U32 R0, R2, 0x2, RZ ;  /* 0x0000000202007824 */ /* 0x000fe200078e00ff */
[----:B------:R-:W-:Y:S04]  /*f6d0*/  BSSY B2, `(.L_x_120) ;  /* 0x0000030000027945 */ /* 0x000fe80003800000 */
[----:B------:R-:W-:-:S04]  /*f6e0*/  SHF.R.U32.HI R16, RZ, 0x18, R0 ;  /* 0x00000018ff107819 */ /* 0x000fc80000011600 */
[----:B------:R-:W-:-:S13]  /*f6f0*/  ISETP.NE.U32.AND P0, PT, R16, RZ, PT ;  /* 0x000000ff1000720c */ /* 0x000fda0003f05070 */
[----:B------:R-:W-:Y:S05]  /*f700*/  @P0 BRA `(.L_x_121) ;  /* 0x0000000000280947 */ /* 0x000fea0003800000 */
[----:B------:R-:W-:-:S04]  /*f710*/  SHF.L.U32 R0, R2, 0x1, RZ ;  /* 0x0000000102007819 */ /* 0x000fc800000006ff */
[----:B------:R-:W-:-:S13]  /*f720*/  ISETP.NE.AND P0, PT, R0, RZ, PT ;  /* 0x000000ff0000720c */ /* 0x000fda0003f05270 */
[----:B------:R-:W-:Y:S01]  /*f730*/  @P0 FFMA R7, R2, 1.84467440737095516160e+19, RZ ;  /* 0x5f80000002070823 */ /* 0x000fe200000000ff */
[----:B------:R-:W-:Y:S08]  /*f740*/  @!P0 MUFU.RCP R6, R2 ;  /* 0x0000000200068308 */ /* 0x000ff00000001000 */
[----:B------:R-:W1:Y:S02]  /*f750*/  @P0 MUFU.RCP R0, R7 ;  /* 0x0000000700000308 */ /* 0x000e640000001000 */
[----:B-1----:R-:W-:-:S04]  /*f760*/  @P0 FFMA R10, R7, R0, -1 ;  /* 0xbf800000070a0423 */ /* 0x002fc80000000000 */
[----:B------:R-:W-:-:S04]  /*f770*/  @P0 FADD.FTZ R13, -R10, -RZ ;  /* 0x800000ff0a0d0221 */ /* 0x000fc80000010100 */
[----:B------:R-:W-:-:S04]  /*f780*/  @P0 FFMA R0, R0, R13, R0 ;  /* 0x0000000d00000223 */ /* 0x000fc80000000000 */
[----:B------:R-:W-:Y:S01]  /*f790*/  @P0 FFMA R6, R0, 1.84467440737095516160e+19, RZ ;  /* 0x5f80000000060823 */ /* 0x000fe200000000ff */
[----:B------:R-:W-:Y:S06]  /*f7a0*/  BRA `(.L_x_122) ;  /* 0x0000000000887947 */ /* 0x000fec0003800000 */
.L_x_121:
[----:B------:R-:W-:-:S04]  /*f7b0*/  IADD3 R18, R16, -0xfd, RZ ;  /* 0xffffff0310127810 */ /* 0x000fc80007ffe0ff */
[----:B------:R-:W-:-:S13]  /*f7c0*/  ISETP.GT.U32.AND P0, PT, R18, 0x1, PT ;  /* 0x000000011200780c */ /* 0x000fda0003f04070 */
[----:B------:R-:W-:Y:S05]  /*f7d0*/  @P0 BRA `(.L_x_123) ;  /* 0x0000000000780947 */ /* 0x000fea0003800000 */
[----:B------:R-:W-:Y:S01]  /*f7e0*/  LOP3.LUT R0, R2, 0x7fffff, RZ, 0xc0, !PT ;  /* 0x007fffff02007812 */ /* 0x000fe200078ec0ff */
[----:B------:R-:W-:-:S03]  /*f7f0*/  IMAD.MOV.U32 R13, RZ, RZ, 0x3 ;  /* 0x00000003ff0d7424 */ /* 0x000fc600078e00ff */
[----:B------:R-:W-:Y:S02]  /*f800*/  LOP3.LUT R0, R0, 0x3f800000, RZ, 0xfc, !PT ;  /* 0x3f80000000007812 */ /* 0x000fe400078efcff */
[----:B------:R-:W-:Y:S02]  /*f810*/  SHF.L.U32 R13, R13, R18, RZ ;  /* 0x000000120d0d7219 */ /* 0x000fe400000006ff */
[----:B------:R-:W1:Y:S02]  /*f820*/  MUFU.RCP R7, R0 ;  /* 0x0000000000077308 */ /* 0x000e640000001000 */
[----:B-1----:R-:W-:-:S04]  /*f830*/  FFMA R6, R0, R7, -1 ;  /* 0xbf80000000067423 */ /* 0x002fc80000000007 */
[----:B------:R-:W-:-:S04]  /*f840*/  FADD.FTZ R6, -R6, -RZ ;  /* 0x800000ff06067221 */ /* 0x000fc80000010100 */
[CCC-:B------:R-:W-:Y:S01]  /*f850*/  FFMA.RM R10, R7.reuse, R6.reuse, R7.reuse ;  /* 0x00000006070a7223 */ /* 0x1c0fe20000004007 */
[----:B------:R-:W-:-:S04]  /*f860*/  FFMA.RP R7, R7, R6, R7 ;  /* 0x0000000607077223 */ /* 0x000fc80000008007 */
[C---:B------:R-:W-:Y:S02]  /*f870*/  LOP3.LUT R6, R10.reuse, 0x7fffff, RZ, 0xc0, !PT ;  /* 0x007fffff0a067812 */ /* 0x040fe400078ec0ff */
[----:B------:R-:W-:Y:S02]  /*f880*/  FSETP.NEU.FTZ.AND P0, PT, R10, R7, PT ;  /* 0x000000070a00720b */ /* 0x000fe40003f1d000 */
[----:B------:R-:W-:Y:S02]  /*f890*/  LOP3.LUT R6, R6, 0x800000, RZ, 0xfc, !PT ;  /* 0x0080000006067812 */ /* 0x000fe400078efcff */
[----:B------:R-:W-:Y:S02]  /*f8a0*/  SEL R7, RZ, 0xffffffff, !P0 ;  /* 0xffffffffff077807 */ /* 0x000fe40004000000 */
[----:B------:R-:W-:Y:S02]  /*f8b0*/  LOP3.LUT R13, R13, R6, RZ, 0xc0, !PT ;  /* 0x000000060d0d7212 */ /* 0x000fe400078ec0ff */
[----:B------:R-:W-:-:S02]  /*f8c0*/  IADD3 R7, -R7, RZ, RZ ;  /* 0x000000ff07077210 */ /* 0x000fc40007ffe1ff */
[-C--:B------:R-:W-:Y:S02]  /*f8d0*/  SHF.R.U32.HI R13, RZ, R18.reuse, R13 ;  /* 0x00000012ff0d7219 */ /* 0x080fe4000001160d */
[--C-:B------:R-:W-:Y:S01]  /*f8e0*/  LOP3.LUT P1, RZ, R7, R18, R6.reuse, 0xf8, !PT ;  /* 0x0000001207ff7212 */ /* 0x100fe2000782f806 */
[----:B------:R-:W-:Y:S01]  /*f8f0*/  VIADD R7, R16, 0xffffff04 ;  /* 0xffffff0410077836 */ /* 0x000fe20000000000 */
[C---:B------:R-:W-:Y:S02]  /*f900*/  LOP3.LUT P0, RZ, R13.reuse, 0x1, RZ, 0xc0, !PT ;  /* 0x000000010dff7812 */ /* 0x040fe4000780c0ff */
[----:B------:R-:W-:Y:S02]  /*f910*/  LOP3.LUT P2, RZ, R13, 0x2, RZ, 0xc0, !PT ;  /* 0x000000020dff7812 */ /* 0x000fe4000784c0ff */
[----:B------:R-:W-:Y:S02]  /*f920*/  SHF.R.U32.HI R7, RZ, R7, R6 ;  /* 0x00000007ff077219 */ /* 0x000fe40000011606 */
[----:B------:R-:W-:-:S02]  /*f930*/  PLOP3.LUT P0, PT, P0, P1, P2, 0xe0, 0x0 ;  /* 0x000000000000781c */ /* 0x000fc40000703c20 */
[----:B------:R-:W-:Y:S02]  /*f940*/  LOP3.LUT P1, RZ, R2, 0x7fffff, RZ, 0xc0, !PT ;  /* 0x007fffff02ff7812 */ /* 0x000fe4000782c0ff */
[----:B------:R-:W-:-:S04]  /*f950*/  SEL R0, RZ, 0x1, !P0 ;  /* 0x00000001ff007807 */ /* 0x000fc80004000000 */
[----:B------:R-:W-:-:S04]  /*f960*/  IADD3 R0, -R0, RZ, RZ ;  /* 0x000000ff00007210 */ /* 0x000fc80007ffe1ff */
[----:B------:R-:W-:-:S13]  /*f970*/  ISETP.GE.AND P0, PT, R0, RZ, PT ;  /* 0x000000ff0000720c */ /* 0x000fda0003f06270 */
[----:B------:R-:W-:-:S04]  /*f980*/  @!P0 IADD3 R7, R7, 0x1, RZ ;  /* 0x0000000107078810 */ /* 0x000fc80007ffe0ff */
[----:B------:R-:W-:-:S04]  /*f990*/  @!P1 SHF.L.U32 R7, R7, 0x1, RZ ;  /* 0x0000000107079819 */ /* 0x000fc800000006ff */
[----:B------:R-:W-:Y:S01]  /*f9a0*/  LOP3.LUT R6, R7, 0x80000000, R2, 0xf8, !PT ;  /* 0x8000000007067812 */ /* 0x000fe200078ef802 */
[----:B------:R-:W-:Y:S06]  /*f9b0*/  BRA `(.L_x_122) ;  /* 0x0000000000047947 */ /* 0x000fec0003800000 */
.L_x_123:
[----:B------:R1:W2:Y:S02]  /*f9c0*/  MUFU.RCP R6, R2 ;  /* 0x0000000200067308 */ /* 0x0002a40000001000 */
.L_x_122:
[----:B------:R-:W-:Y:S05]  /*f9d0*/  BSYNC B2 ;  /* 0x0000000000027941 */ /* 0x000fea0003800000 */
.L_x_120:
[----:B--2---:R-:W-:Y:S01]  /*f9e0*/  IMAD.MOV.U32 R0, RZ, RZ, R6 ;  /* 0x000000ffff007224 */ /* 0x004fe200078e0006 */
[----:B------:R-:W-:Y:S02]  /*f9f0*/  MOV R6, R12 ;  /* 0x0000000c00067202 */ /* 0x000fe40000000f00 */
[----:B------:R-:W-:-:S04]  /*fa00*/  MOV R7, 0x0 ;  /* 0x0000000000077802 */ /* 0x000fc80000000f00 */
[----:B-1----:R-:W-:Y:S05]  /*fa10*/  RET.REL.NODEC R6 `(_ZN7cutlass13device_kernelINS_4fmha6kernel28FmhaKernelTmaWarpSpecializedINS1_10collective30FmhaMainloopTmaWarpSpecializedINS_6half_tEffN4cute5tupleIJNS7_1CILi128EEESA_NS9_ILi80EEEEEENS8_IJiNS9_ILi1EEENS8_IJiiEEEEEESF_SF_NS4_14ResidualFusionEJEEENS4_15FmhaFwdEpilogueIS6_fNS8_IJNS9_ILi64EEESB_SA_EEEEENS2_23IndividualTileSchedulerEJEEEEEvNT_6ParamsE) ;  /* 0xffffff0406787950 */ /* 0x002fea0003c3ffff */
.L_x_124:
[----:B------:R-:W-:-:S00]  /*fa20*/  BRA `(.L_x_124) ;  /* 0xfffffffc00fc7947 */ /* 0x000fc0000383ffff */
[----:B------:R-:W-:-:S00]  /*fa30*/  NOP ;  /* 0x0000000000007918 */ /* 0x000fc00000000000 */
        /* <DEDUP_REMOVED lines=12> */
.L_x_125:


//--------------------- .nv.global.init           --------------------------
	.section	.nv.global.init,"aw",@progbits
.nv.global.init:
	.type		$str$24,@object
	.size		$str$24,($str$25 - $str$24)
$str$24:
        /*0000*/ 	.byte	0x28, 0x61, 0x64, 0x64, 0x72, 0x65, 0x73, 0x73, 0x20, 0x26, 0x20, 0x6d, 0x61, 0x73, 0x6b, 0x29
        /*0010*/ 	.byte	0x20, 0x3d, 0x3d, 0x20, 0x30, 0x00
	.type		$str$25,@object
	.size		$str$25,(__unnamed_1 - $str$25)
$str$25:
        /*0016*/ 	.byte	0x2f, 0x74, 0x6d, 0x70, 0x2f, 0x63, 0x75, 0x74, 0x6c, 0x61, 0x73, 0x73, 0x5f, 0x73, 0x77, 0x65
        /*0026*/ 	.byte	0x65, 0x70, 0x5f, 0x73, 0x72, 0x63, 0x2f, 0x69, 0x6e, 0x63, 0x6c, 0x75, 0x64, 0x65, 0x2f, 0x63
        /*0036*/ 	.byte	0x75, 0x74, 0x65, 0x2f, 0x70, 0x6f, 0x69, 0x6e, 0x74, 0x65, 0x72, 0x5f, 0x66, 0x6c, 0x61, 0x67
        /*0046*/ 	.byte	0x67, 0x65, 0x64, 0x2e, 0x68, 0x70, 0x70, 0x00
	.type		__unnamed_1,@object
	.size		__unnamed_1,(__unnamed_2 - __unnamed_1)
__unnamed_1:
        /*004e*/ 	.byte	0x61, 0x75, 0x74, 0x6f, 0x20, 0x63, 0x75, 0x74, 0x65, 0x3a, 0x3a, 0x61, 0x73, 0x5f, 0x70, 0x6f
        /* <DEDUP_REMOVED lines=27> */
        /*020e*/ 	.byte	0x3e, 0x3e, 0x3e, 0x3e, 0x3e, 0x5d, 0x00
	.type		__unnamed_2,@object
	.size		__unnamed_2,(.L_1 - __unnamed_2)
__unnamed_2:
        /* <DEDUP_REMOVED lines=29> */
.L_1:


//--------------------- .nv.shared._ZN7cutlass13device_kernelINS_4fmha6kernel28FmhaKernelTmaWarpSpecializedINS1_10collective30FmhaMainloopTmaWarpSpecializedINS_6half_tEffN4cute5tupleIJNS7_1CILi128EEESA_NS9_ILi80EEEEEENS8_IJiNS9_ILi1EEENS8_IJiiEEEEEESF_SF_NS4_14ResidualFusionEJEEENS4_15FmhaFwdEpilogueIS6_fNS8_IJNS9_ILi64EEESB_SA_EEEEENS2_23IndividualTileSchedulerEJEEEEEvNT_6ParamsE --------------------------
	.section	.nv.shared._ZN7cutlass13device_kernelINS_4fmha6kernel28FmhaKernelTmaWarpSpecializedINS1_10collective30FmhaMainloopTmaWarpSpecializedINS_6half_tEffN4cute5tupleIJNS7_1CILi128EEESA_NS9_ILi80EEEEEENS8_IJiNS9_ILi1EEENS8_IJiiEEEEEESF_SF_NS4_14ResidualFusionEJEEENS4_15FmhaFwdEpilogueIS6_fNS8_IJNS9_ILi64EEESB_SA_EEEEENS2_23IndividualTileSchedulerEJEEEEEvNT_6ParamsE,"aw",@nobits
	.sectionflags	@""
	.align	16
	.zero		1024


//--------------------- .nv.shared.reserved.0     --------------------------
	.section	.nv.shared.reserved.0,"aw",@nobits
	.weak		__nv_reservedSMEM_offset_0_alias
	.size		__nv_reservedSMEM_offset_0_alias, 0, 0
	.other		__nv_reservedSMEM_offset_0_alias,@"STO_CUDA_RESERVED_SHARED STV_DEFAULT"
__nv_reservedSMEM_offset_0_alias:
	.zero		0


//--------------------- .nv.global                --------------------------
	.section	.nv.global,"aw",@nobits
.nv.global:
	.type		_ZN39_INTERNAL_40533273_4_k_cu_2dadb6bd_31254cute1_E,@object
	.size		_ZN39_INTERNAL_40533273_4_k_cu_2dadb6bd_31254cute1_E,(_ZN39_INTERNAL_40533273_4_k_cu_2dadb6bd_31254cuda3std3__45__cpo6cbeginE - _ZN39_INTERNAL_40533273_4_k_cu_2dadb6bd_31254cute1_E)
_ZN39_INTERNAL_40533273_4_k_cu_2dadb6bd_31254cute1_E:
	.zero		1
	.type		_ZN39_INTERNAL_40533273_4_k_cu_2dadb6bd_31254cuda3std3__45__cpo6cbeginE,@object
	.size		_ZN39_INTERNAL_40533273_4_k_cu_2dadb6bd_31254cuda3std3__45__cpo6cbeginE,(_ZN39_INTERNAL_40533273_4_k_cu_2dadb6bd_31254cuda3std3__48in_placeE - _ZN39_INTERNAL_40533273_4_k_cu_2dadb6bd_31254cuda3std3__45__cpo6cbeginE)
_ZN39_INTERNAL_40533273_4_k_cu_2dadb6bd_31254cuda3std3__45__cpo6cbeginE:
	.zero		1
	.type		_ZN39_INTERNAL_40533273_4_k_cu_2dadb6bd_31254cuda3std3__48in_placeE,@object
	.size		_ZN39_INTERNAL_40533273_4_k_cu_2dadb6bd_31254cuda3std3__48in_placeE,(_ZN39_INTERNAL_40533273_4_k_cu_2dadb6bd_31254cuda3std6ranges3__45__cpo9iter_moveE - _ZN39_INTERNAL_40533273_4_k_cu_2dadb6bd_31254cuda3std3__48in_placeE)
_ZN39_INTERNAL_40533273_4_k_cu_2dadb6bd_31254cuda3std3__48in_placeE:
	.zero		1
	.type		_ZN39_INTERNAL_40533273_4_k_cu_2dadb6bd_31254cuda3std6ranges3__45__cpo9iter_moveE,@object
	.size		_ZN39_INTERNAL_40533273_4_k_cu_2dadb6bd_31254cuda3std6ranges3__45__cpo9iter_moveE,(_ZN39_INTERNAL_40533273_4_k_cu_2dadb6bd_31254cuda3std3__45__cpo5beginE - _ZN39_INTERNAL_40533273_4_k_cu_2dadb6bd_31254cuda3std6ranges3__45__cpo9iter_moveE)
_ZN39_INTERNAL_40533273_4_k_cu_2dadb6bd_31254cuda3std6ranges3__45__cpo9iter_moveE:
	.zero		1
	.type		_ZN39_INTERNAL_40533273_4_k_cu_2dadb6bd_31254cuda3std3__45__cpo5beginE,@object
	.size		_ZN39_INTERNAL_40533273_4_k_cu_2dadb6bd_31254cuda3std3__45__cpo5beginE,(_ZN39_INTERNAL_40533273_4_k_cu_2dadb6bd_31254cuda3std3__441_GLOBAL__N__40533273_4_k_cu_2dadb6bd_31256ignoreE - _ZN39_INTERNAL_40533273_4_k_cu_2dadb6bd_31254cuda3std3__45__cpo5beginE)
_ZN39_INTERNAL_40533273_4_k_cu_2dadb6bd_31254cuda3std3__45__cpo5beginE:
	.zero		1
	.type		_ZN39_INTERNAL_40533273_4_k_cu_2dadb6bd_31254cuda3std3__441_GLOBAL__N__40533273_4_k_cu_2dadb6bd_31256ignoreE,@object
	.size		_ZN39_INTERNAL_40533273_4_k_cu_2dadb6bd_31254cuda3std3__441_GLOBAL__N__40533273_4_k_cu_2dadb6bd_31256ignoreE,(_ZN39_INTERNAL_40533273_4_k_cu_2dadb6bd_31254cute7productE - _ZN39_INTERNAL_40533273_4_k_cu_2dadb6bd_31254cuda3std3__441_GLOBAL__N__40533273_4_k_cu_2dadb6bd_31256ignoreE)
_ZN39_INTERNAL_40533273_4_k_cu_2dadb6bd_31254cuda3std3__441_GLOBAL__N__40533273_4_k_cu_2dadb6bd_31256ignoreE:
	.zero		1
	.type		_ZN39_INTERNAL_40533273_4_k_cu_2dadb6bd_31254cute7productE,@object
	.size		_ZN39_INTERNAL_40533273_4_k_cu_2dadb6bd_31254cute7productE,(_ZN39_INTERNAL_40533273_4_k_cu_2dadb6bd_31254cuda3std3__45__cpo3endE - _ZN39_INTERNAL_40533273_4_k_cu_2dadb6bd_31254cute7productE)
_ZN39_INTERNAL_40533273_4_k_cu_2dadb6bd_31254cute7productE:
	.zero		1
	.type		_ZN39_INTERNAL_40533273_4_k_cu_2dadb6bd_31254cuda3std3__45__cpo3endE,@object
	.size		_ZN39_INTERNAL_40533273_4_k_cu_2dadb6bd_31254cuda3std3__45__cpo3endE,(_ZN39_INTERNAL_40533273_4_k_cu_2dadb6bd_31254cuda3std3__419piecewise_constructE - _ZN39_INTERNAL_40533273_4_k_cu_2dadb6bd_31254cuda3std3__45__cpo3endE)
_ZN39_INTERNAL_40533273_4_k_cu_2dadb6bd_31254cuda3std3__45__cpo3endE:
	.zero		1
	.type		_ZN39_INTERNAL_40533273_4_k_cu_2dadb6bd_31254cuda3std3__419piecewise_constructE,@object
	.size		_ZN39_INTERNAL_40533273_4_k_cu_2dadb6bd_31254cuda3std3__419piecewise_constructE,(_ZN39_INTERNAL_40533273_4_k_cu_2dadb6bd_31254cuda3std3__45__cpo4cendE - _ZN39_INTERNAL_40533273_4_k_cu_2dadb6bd_31254cuda3std3__419piecewise_constructE)
_ZN39_INTERNAL_40533273_4_k_cu_2dadb6bd_31254cuda3std3__419piecewise_constructE:
	.zero		1
	.type		_ZN39_INTERNAL_40533273_4_k_cu_2dadb6bd_31254cuda3std3__45__cpo4cendE,@object
	.size		_ZN39_INTERNAL_40533273_4_k_cu_2dadb6bd_31254cuda3std3__45__cpo4cendE,(_ZN39_INTERNAL_40533273_4_k_cu_2dadb6bd_31254cuda3std6ranges3__45__cpo4swapE - _ZN39_INTERNAL_40533273_4_k_cu_2dadb6bd_31254cuda3std3__45__cpo4cendE)
_ZN39_INTERNAL_40533273_4_k_cu_2dadb6bd_31254cuda3std3__45__cpo4cendE:
	.zero		1
	.type		_ZN39_INTERNAL_40533273_4_k_cu_2dadb6bd_31254cuda3std6ranges3__45__cpo4swapE,@object
	.size		_ZN39_INTERNAL_40533273_4_k_cu_2dadb6bd_31254cuda3std6ranges3__45__cpo4swapE,(.L_9 - _ZN39_INTERNAL_40533273_4_k_cu_2dadb6bd_31254cuda3std6ranges3__45__cpo4swapE)
_ZN39_INTERNAL_40533273_4_k_cu_2dadb6bd_31254cuda3std6ranges3__45__cpo4swapE:
	.zero		1
.L_9:


//--------------------- .nv.constant0._ZN7cutlass13device_kernelINS_4fmha6kernel28FmhaKernelTmaWarpSpecializedINS1_10collective30FmhaMainloopTmaWarpSpecializedINS_6half_tEffN4cute5tupleIJNS7_1CILi128EEESA_NS9_ILi80EEEEEENS8_IJiNS9_ILi1EEENS8_IJiiEEEEEESF_SF_NS4_14ResidualFusionEJEEENS4_15FmhaFwdEpilogueIS6_fNS8_IJNS9_ILi64EEESB_SA_EEEEENS2_23IndividualTileSchedulerEJEEEEEvNT_6ParamsE --------------------------
	.section	.nv.constant0._ZN7cutlass13device_kernelINS_4fmha6kernel28FmhaKernelTmaWarpSpecializedINS1_10collective30FmhaMainloopTmaWarpSpecializedINS_6half_tEffN4cute5tupleIJNS7_1CILi128EEESA_NS9_ILi80EEEEEENS8_IJiNS9_ILi1EEENS8_IJiiEEEEEESF_SF_NS4_14ResidualFusionEJEEENS4_15FmhaFwdEpilogueIS6_fNS8_IJNS9_ILi64EEESB_SA_EEEEENS2_23IndividualTileSchedulerEJEEEEEvNT_6ParamsE,"a",@progbits
	.sectionflags	@""
	.align	4
.nv.constant0._ZN7cutlass13device_kernelINS_4fmha6kernel28FmhaKernelTmaWarpSpecializedINS1_10collective30FmhaMainloopTmaWarpSpecializedINS_6half_tEffN4cute5tupleIJNS7_1CILi128EEESA_NS9_ILi80EEEEEENS8_IJiNS9_ILi1EEENS8_IJiiEEEEEESF_SF_NS4_14ResidualFusionEJEEENS4_15FmhaFwdEpilogueIS6_fNS8_IJNS9_ILi64EEESB_SA_EEEEENS2_23IndividualTileSchedulerEJEEEEEvNT_6ParamsE:
	.zero		2688


//--------------------- SYMBOLS --------------------------

	.type		.nv.reservedSmem.offset0,@object
	.size		.nv.reservedSmem.offset0,0x4
	.type		__assertfail,@function
